//
// Generated by NVIDIA NVVM Compiler
//
// Compiler Build ID: CL-36424714
// Cuda compilation tools, release 13.0, V13.0.88
// Based on NVVM 20.0.0
//

.version 9.0
.target sm_100
.address_size 64

	// .globl	_Z10matrix_geniiPd
.func  (.param .align 16 .b8 func_retval0[16]) __internal_trig_reduction_slowpathd
(
	.param .b64 __internal_trig_reduction_slowpathd_param_0
)
;
.func  (.param .b64 func_retval0) __internal_accurate_pow
(
	.param .b64 __internal_accurate_pow_param_0
)
;
.global .align 8 .b8 __cudart_i2opi_d[144] = {8, 93, 141, 31, 177, 95, 251, 107, 234, 146, 82, 138, 247, 57, 7, 61, 123, 241, 229, 235, 199, 186, 39, 117, 45, 234, 95, 158, 102, 63, 70, 79, 183, 9, 203, 39, 207, 126, 54, 109, 31, 109, 10, 90, 139, 17, 47, 239, 15, 152, 5, 222, 255, 151, 248, 31, 59, 40, 249, 189, 139, 95, 132, 156, 244, 57, 83, 131, 57, 214, 145, 57, 65, 126, 95, 180, 38, 112, 156, 233, 132, 68, 187, 46, 245, 53, 130, 232, 62, 167, 41, 177, 28, 235, 29, 254, 28, 146, 209, 9, 234, 46, 73, 6, 224, 210, 77, 66, 58, 110, 36, 183, 97, 197, 187, 222, 171, 99, 81, 254, 65, 144, 67, 60, 153, 149, 98, 219, 192, 221, 52, 245, 209, 87, 39, 252, 41, 21, 68, 78, 110, 131, 249, 162};
.global .align 16 .b8 __cudart_sin_cos_coeffs[128] = {70, 210, 176, 44, 241, 229, 90, 190, 146, 227, 172, 105, 227, 29, 199, 62, 161, 98, 219, 25, 160, 1, 42, 191, 24, 8, 17, 17, 17, 17, 129, 63, 84, 85, 85, 85, 85, 85, 197, 191, 0, 0, 0, 0, 0, 0, 0, 0, 0, 0, 0, 0, 0, 0, 0, 0, 100, 129, 253, 32, 131, 255, 168, 189, 40, 133, 239, 193, 167, 238, 33, 62, 217, 230, 6, 142, 79, 126, 146, 190, 233, 188, 221, 25, 160, 1, 250, 62, 71, 93, 193, 22, 108, 193, 86, 191, 81, 85, 85, 85, 85, 85, 165, 63, 0, 0, 0, 0, 0, 0, 224, 191, 0, 0, 0, 0, 0, 0, 240, 63};

.visible .entry _Z10matrix_geniiPd(
	.param .u32 _Z10matrix_geniiPd_param_0,
	.param .u32 _Z10matrix_geniiPd_param_1,
	.param .u64 .ptr .align 1 _Z10matrix_geniiPd_param_2
)
{
	.reg .pred 	%p<105>;
	.reg .b32 	%r<124>;
	.reg .b64 	%rd<53>;
	.reg .b64 	%fd<254>;

	ld.param.u32 	%r25, [_Z10matrix_geniiPd_param_0];
	ld.param.u32 	%r26, [_Z10matrix_geniiPd_param_1];
	mov.u32 	%r27, %ctaid.x;
	mov.u32 	%r1, %ntid.x;
	mov.u32 	%r28, %tid.x;
	mad.lo.s32 	%r120, %r27, %r1, %r28;
	setp.ge.s32 	%p3, %r120, %r25;
	@%p3 bra 	$L__BB0_53;
	mov.f64 	%fd68, 0d4000000000000000;
	{
	.reg .b32 %temp; 
	mov.b64 	{%temp, %r3}, %fd68;
	}
	and.b32  	%r4, %r3, 2146435072;
	setp.eq.s32 	%p4, %r4, 1062207488;
	setp.lt.s32 	%p6, %r3, 0;
	selp.b32 	%r5, 0, 2146435072, %p6;
	and.b32  	%r29, %r3, 2147483647;
	setp.ne.s32 	%p7, %r29, 1071644672;
	and.pred  	%p1, %p4, %p7;
	or.b32  	%r6, %r5, -2147483648;
	mov.f64 	%fd69, 0d4018000000000000;
	{
	.reg .b32 %temp; 
	mov.b64 	{%temp, %r30}, %fd69;
	}
	setp.lt.s32 	%p8, %r30, 0;
	and.pred  	%p2, %p8, %p4;
	mov.u32 	%r31, %nctaid.x;
	mul.lo.s32 	%r7, %r1, %r31;
	mov.f64 	%fd70, 0d0000000000000000;
	mov.f64 	%fd71, 0d7FF0000000000000;
	mul.rn.f64 	%fd1, %fd71, %fd70;
	mov.f64 	%fd242, 0d4024000000000000;
$L__BB0_2:
	mul.lo.s32 	%r32, %r120, 200;
	cvt.s64.s32 	%rd20, %r32;
	and.b64  	%rd1, %rd20, 9223372036854775800;
	mov.b64 	%rd43, 213;
$L__BB0_3:
	setp.eq.s32 	%p9, %r120, 0;
	mov.b64 	%rd50, 0;
	mov.b64 	%rd49, 1;
	@%p9 bra 	$L__BB0_8;
	mov.b64 	%rd48, 2806196910506780709;
	mov.b64 	%rd49, 1;
	mov.b64 	%rd50, 0;
	mov.u64 	%rd46, %rd1;
	mov.u64 	%rd47, %rd49;
$L__BB0_5:
	and.b64  	%rd26, %rd46, 1;
	setp.eq.b64 	%p10, %rd26, 1;
	not.pred 	%p11, %p10;
	@%p11 bra 	$L__BB0_7;
	mul.lo.s64 	%rd49, %rd49, %rd48;
	mad.lo.s64 	%rd50, %rd50, %rd48, %rd47;
$L__BB0_7:
	mad.lo.s64 	%rd47, %rd47, %rd48, %rd47;
	mul.lo.s64 	%rd48, %rd48, %rd48;
	shr.u64 	%rd14, %rd46, 1;
	setp.gt.u64 	%p12, %rd46, 1;
	mov.u64 	%rd46, %rd14;
	@%p12 bra 	$L__BB0_5;
$L__BB0_8:
	setp.lt.s32 	%p13, %r3, 0;
	setp.eq.s32 	%p14, %r4, 1062207488;
	mad.lo.s64 	%rd27, %rd49, %rd43, %rd50;
	mad.lo.s64 	%rd28, %rd27, 2806196910506780709, 1;
	and.b64  	%rd29, %rd28, 9223372036854775807;
	cvt.rn.f64.u64 	%fd72, %rd29;
	mul.f64 	%fd73, %fd72, 0d3C00000000000000;
	mul.f64 	%fd4, %fd73, 0d400921CAC083126F;
	mad.lo.s64 	%rd30, %rd27, -5105260488395614887, 2806196910506780710;
	and.b64  	%rd43, %rd30, 9223372036854775807;
	cvt.rn.f64.u64 	%fd74, %rd43;
	mul.f64 	%fd75, %fd74, 0d3C00000000000000;
	fma.rn.f64 	%fd5, %fd75, 0d4000000000000000, 0dBFF0000000000000;
	{
	.reg .b32 %temp; 
	mov.b64 	{%temp, %r34}, %fd5;
	}
	abs.f64 	%fd76, %fd5;
	{ // callseq 0, 0
	.param .b64 param0;
	st.param.f64 	[param0], %fd76;
	.param .b64 retval0;
	call.uni (retval0), 
	__internal_accurate_pow, 
	(
	param0
	);
	ld.param.f64 	%fd77, [retval0];
	} // callseq 0
	setp.lt.s32 	%p16, %r34, 0;
	neg.f64 	%fd79, %fd77;
	selp.f64 	%fd80, %fd79, %fd77, %p14;
	selp.f64 	%fd81, %fd80, %fd77, %p16;
	setp.eq.f64 	%p17, %fd5, 0d0000000000000000;
	selp.b32 	%r35, %r34, 0, %p14;
	or.b32  	%r36, %r35, 2146435072;
	selp.b32 	%r37, %r36, %r35, %p13;
	mov.b32 	%r38, 0;
	mov.b64 	%fd82, {%r38, %r37};
	selp.f64 	%fd83, %fd82, %fd81, %p17;
	add.f64 	%fd84, %fd5, 0d4000000000000000;
	{
	.reg .b32 %temp; 
	mov.b64 	{%temp, %r39}, %fd84;
	}
	and.b32  	%r40, %r39, 2146435072;
	setp.eq.s32 	%p18, %r40, 2146435072;
	setp.eq.f64 	%p19, %fd76, 0d7FF0000000000000;
	selp.b32 	%r41, %r6, %r5, %p1;
	selp.b32 	%r42, %r41, %r5, %p16;
	mov.b64 	%fd85, {%r38, %r42};
	selp.f64 	%fd86, %fd85, %fd83, %p18;
	selp.f64 	%fd87, %fd86, %fd83, %p19;
	setp.eq.f64 	%p20, %fd5, 0d3FF0000000000000;
	mov.f64 	%fd88, 0d3FF0000000000000;
	sub.f64 	%fd89, %fd88, %fd87;
	sqrt.rn.f64 	%fd90, %fd89;
	selp.f64 	%fd6, 0d0000000000000000, %fd90, %p20;
	setp.eq.f64 	%p21, %fd4, 0d7FF0000000000000;
	mov.b32 	%r122, 1;
	mov.f64 	%fd245, %fd1;
	@%p21 bra 	$L__BB0_12;
	mul.f64 	%fd91, %fd4, 0d3FE45F306DC9C883;
	cvt.rni.s32.f64 	%r121, %fd91;
	cvt.rn.f64.s32 	%fd92, %r121;
	fma.rn.f64 	%fd93, %fd92, 0dBFF921FB54442D18, %fd4;
	fma.rn.f64 	%fd94, %fd92, 0dBC91A62633145C00, %fd93;
	fma.rn.f64 	%fd245, %fd92, 0dB97B839A252049C0, %fd94;
	setp.ltu.f64 	%p22, %fd4, 0d41E0000000000000;
	@%p22 bra 	$L__BB0_11;
	{ // callseq 1, 0
	.param .b64 param0;
	st.param.f64 	[param0], %fd4;
	.param .align 16 .b8 retval0[16];
	call.uni (retval0), 
	__internal_trig_reduction_slowpathd, 
	(
	param0
	);
	ld.param.f64 	%fd245, [retval0];
	ld.param.b32 	%r121, [retval0+8];
	} // callseq 1
$L__BB0_11:
	add.s32 	%r122, %r121, 1;
$L__BB0_12:
	shl.b32 	%r45, %r122, 6;
	cvt.u64.u32 	%rd31, %r45;
	and.b64  	%rd32, %rd31, 64;
	mov.u64 	%rd33, __cudart_sin_cos_coeffs;
	add.s64 	%rd34, %rd33, %rd32;
	mul.rn.f64 	%fd96, %fd245, %fd245;
	and.b32  	%r46, %r122, 1;
	setp.eq.b32 	%p24, %r46, 1;
	selp.f64 	%fd97, 0dBDA8FF8320FD8164, 0d3DE5DB65F9785EBA, %p24;
	ld.global.nc.v2.f64 	{%fd98, %fd99}, [%rd34];
	fma.rn.f64 	%fd100, %fd97, %fd96, %fd98;
	fma.rn.f64 	%fd101, %fd100, %fd96, %fd99;
	ld.global.nc.v2.f64 	{%fd102, %fd103}, [%rd34+16];
	fma.rn.f64 	%fd104, %fd101, %fd96, %fd102;
	fma.rn.f64 	%fd105, %fd104, %fd96, %fd103;
	ld.global.nc.v2.f64 	{%fd106, %fd107}, [%rd34+32];
	fma.rn.f64 	%fd108, %fd105, %fd96, %fd106;
	fma.rn.f64 	%fd109, %fd108, %fd96, %fd107;
	fma.rn.f64 	%fd110, %fd109, %fd245, %fd245;
	fma.rn.f64 	%fd111, %fd109, %fd96, 0d3FF0000000000000;
	selp.f64 	%fd112, %fd111, %fd110, %p24;
	and.b32  	%r47, %r122, 2;
	setp.eq.s32 	%p25, %r47, 0;
	mov.f64 	%fd113, 0d0000000000000000;
	sub.f64 	%fd114, %fd113, %fd112;
	selp.f64 	%fd115, %fd112, %fd114, %p25;
	mul.f64 	%fd11, %fd6, %fd115;
	mov.b32 	%r123, 0;
	mov.f64 	%fd246, %fd1;
	@%p21 bra 	$L__BB0_15;
	mul.f64 	%fd116, %fd4, 0d3FE45F306DC9C883;
	cvt.rni.s32.f64 	%r123, %fd116;
	cvt.rn.f64.s32 	%fd117, %r123;
	fma.rn.f64 	%fd118, %fd117, 0dBFF921FB54442D18, %fd4;
	fma.rn.f64 	%fd119, %fd117, 0dBC91A62633145C00, %fd118;
	fma.rn.f64 	%fd246, %fd117, 0dB97B839A252049C0, %fd119;
	setp.ltu.f64 	%p26, %fd4, 0d41E0000000000000;
	@%p26 bra 	$L__BB0_15;
	{ // callseq 2, 0
	.param .b64 param0;
	st.param.f64 	[param0], %fd4;
	.param .align 16 .b8 retval0[16];
	call.uni (retval0), 
	__internal_trig_reduction_slowpathd, 
	(
	param0
	);
	ld.param.f64 	%fd246, [retval0];
	ld.param.b32 	%r123, [retval0+8];
	} // callseq 2
$L__BB0_15:
	shl.b32 	%r49, %r123, 6;
	cvt.u64.u32 	%rd35, %r49;
	and.b64  	%rd36, %rd35, 64;
	mov.u64 	%rd37, __cudart_sin_cos_coeffs;
	add.s64 	%rd38, %rd37, %rd36;
	mul.rn.f64 	%fd121, %fd246, %fd246;
	and.b32  	%r50, %r123, 1;
	setp.eq.b32 	%p30, %r50, 1;
	selp.f64 	%fd122, 0dBDA8FF8320FD8164, 0d3DE5DB65F9785EBA, %p30;
	ld.global.nc.v2.f64 	{%fd123, %fd124}, [%rd38];
	fma.rn.f64 	%fd125, %fd122, %fd121, %fd123;
	fma.rn.f64 	%fd126, %fd125, %fd121, %fd124;
	ld.global.nc.v2.f64 	{%fd127, %fd128}, [%rd38+16];
	fma.rn.f64 	%fd129, %fd126, %fd121, %fd127;
	fma.rn.f64 	%fd130, %fd129, %fd121, %fd128;
	ld.global.nc.v2.f64 	{%fd131, %fd132}, [%rd38+32];
	fma.rn.f64 	%fd133, %fd130, %fd121, %fd131;
	fma.rn.f64 	%fd134, %fd133, %fd121, %fd132;
	fma.rn.f64 	%fd135, %fd134, %fd246, %fd246;
	fma.rn.f64 	%fd136, %fd134, %fd121, 0d3FF0000000000000;
	selp.f64 	%fd137, %fd136, %fd135, %p30;
	and.b32  	%r51, %r123, 2;
	setp.eq.s32 	%p31, %r51, 0;
	mov.f64 	%fd138, 0d0000000000000000;
	sub.f64 	%fd139, %fd138, %fd137;
	selp.f64 	%fd140, %fd137, %fd139, %p31;
	mul.f64 	%fd15, %fd6, %fd140;
	div.rn.f64 	%fd141, %fd242, %fd15;
	mul.f64 	%fd16, %fd141, %fd11;
	mul.f64 	%fd242, %fd141, %fd15;
	mul.f64 	%fd18, %fd141, %fd5;
	fma.rn.f64 	%fd142, %fd11, 0d0000000000000000, 0d0000000000000000;
	fma.rn.f64 	%fd143, %fd15, 0d4028000000000000, %fd142;
	fma.rn.f64 	%fd19, %fd5, 0d0000000000000000, %fd143;
	{
	.reg .b32 %temp; 
	mov.b64 	{%temp, %r17}, %fd19;
	}
	abs.f64 	%fd20, %fd19;
	{ // callseq 3, 0
	.param .b64 param0;
	st.param.f64 	[param0], %fd20;
	.param .b64 retval0;
	call.uni (retval0), 
	__internal_accurate_pow, 
	(
	param0
	);
	ld.param.f64 	%fd144, [retval0];
	} // callseq 3
	setp.lt.s32 	%p32, %r17, 0;
	neg.f64 	%fd146, %fd144;
	selp.f64 	%fd147, %fd146, %fd144, %p14;
	selp.f64 	%fd148, %fd147, %fd144, %p32;
	setp.eq.f64 	%p33, %fd19, 0d0000000000000000;
	selp.b32 	%r52, %r17, 0, %p14;
	or.b32  	%r53, %r52, 2146435072;
	selp.b32 	%r54, %r53, %r52, %p13;
	mov.b32 	%r55, 0;
	mov.b64 	%fd149, {%r55, %r54};
	selp.f64 	%fd247, %fd149, %fd148, %p33;
	add.f64 	%fd150, %fd19, 0d4000000000000000;
	{
	.reg .b32 %temp; 
	mov.b64 	{%temp, %r56}, %fd150;
	}
	and.b32  	%r57, %r56, 2146435072;
	setp.ne.s32 	%p34, %r57, 2146435072;
	@%p34 bra 	$L__BB0_20;
	setp.num.f64 	%p35, %fd19, %fd19;
	@%p35 bra 	$L__BB0_18;
	mov.f64 	%fd151, 0d4000000000000000;
	add.rn.f64 	%fd247, %fd19, %fd151;
	bra.uni 	$L__BB0_20;
$L__BB0_18:
	setp.neu.f64 	%p36, %fd20, 0d7FF0000000000000;
	@%p36 bra 	$L__BB0_20;
	selp.b32 	%r59, %r41, %r5, %p32;
	mov.b32 	%r60, 0;
	mov.b64 	%fd247, {%r60, %r59};
$L__BB0_20:
	setp.eq.f64 	%p38, %fd19, 0d3FF0000000000000;
	selp.f64 	%fd152, 0d3FF0000000000000, %fd247, %p38;
	{ // callseq 4, 0
	.param .b64 param0;
	st.param.f64 	[param0], 0d4018000000000000;
	.param .b64 retval0;
	call.uni (retval0), 
	__internal_accurate_pow, 
	(
	param0
	);
	ld.param.f64 	%fd153, [retval0];
	} // callseq 4
	neg.f64 	%fd155, %fd153;
	selp.f64 	%fd156, %fd155, %fd153, %p2;
	add.f64 	%fd157, %fd156, 0dC062000000000000;
	add.f64 	%fd25, %fd152, %fd157;
	abs.f64 	%fd158, %fd16;
	setp.geu.f64 	%p39, %fd158, 0d4024000000000000;
	@%p39 bra 	$L__BB0_3;
	abs.f64 	%fd159, %fd18;
	setp.geu.f64 	%p40, %fd159, 0d4024000000000000;
	setp.leu.f64 	%p41, %fd25, 0d0000000000000000;
	or.pred  	%p42, %p40, %p41;
	@%p42 bra 	$L__BB0_3;
	setp.lt.s32 	%p43, %r3, 0;
	setp.eq.s32 	%p44, %r4, 1062207488;
	sqrt.rn.f64 	%fd160, %fd25;
	sub.f64 	%fd161, %fd19, %fd160;
	mul.f64 	%fd26, %fd161, %fd11;
	mul.f64 	%fd162, %fd161, %fd15;
	mul.f64 	%fd27, %fd161, %fd5;
	add.f64 	%fd28, %fd162, 0dC028000000000000;
	mov.f64 	%fd163, 0d4010000000000000;
	sub.f64 	%fd29, %fd163, %fd26;
	sub.f64 	%fd30, %fd163, %fd162;
	mov.f64 	%fd164, 0dBFF0000000000000;
	sub.f64 	%fd31, %fd164, %fd27;
	{
	.reg .b32 %temp; 
	mov.b64 	{%temp, %r18}, %fd26;
	}
	abs.f64 	%fd32, %fd26;
	{ // callseq 5, 0
	.param .b64 param0;
	st.param.f64 	[param0], %fd32;
	.param .b64 retval0;
	call.uni (retval0), 
	__internal_accurate_pow, 
	(
	param0
	);
	ld.param.f64 	%fd165, [retval0];
	} // callseq 5
	setp.lt.s32 	%p46, %r18, 0;
	neg.f64 	%fd167, %fd165;
	selp.f64 	%fd168, %fd167, %fd165, %p44;
	selp.f64 	%fd169, %fd168, %fd165, %p46;
	setp.eq.f64 	%p47, %fd26, 0d0000000000000000;
	selp.b32 	%r61, %r18, 0, %p44;
	or.b32  	%r62, %r61, 2146435072;
	selp.b32 	%r63, %r62, %r61, %p43;
	mov.b32 	%r64, 0;
	mov.b64 	%fd170, {%r64, %r63};
	selp.f64 	%fd248, %fd170, %fd169, %p47;
	add.f64 	%fd171, %fd26, 0d4000000000000000;
	{
	.reg .b32 %temp; 
	mov.b64 	{%temp, %r65}, %fd171;
	}
	and.b32  	%r66, %r65, 2146435072;
	setp.ne.s32 	%p48, %r66, 2146435072;
	@%p48 bra 	$L__BB0_27;
	setp.num.f64 	%p49, %fd26, %fd26;
	@%p49 bra 	$L__BB0_25;
	mov.f64 	%fd172, 0d4000000000000000;
	add.rn.f64 	%fd248, %fd26, %fd172;
	bra.uni 	$L__BB0_27;
$L__BB0_25:
	setp.neu.f64 	%p50, %fd32, 0d7FF0000000000000;
	@%p50 bra 	$L__BB0_27;
	selp.b32 	%r68, %r41, %r5, %p46;
	mov.b32 	%r69, 0;
	mov.b64 	%fd248, {%r69, %r68};
$L__BB0_27:
	{
	.reg .b32 %temp; 
	mov.b64 	{%temp, %r19}, %fd28;
	}
	abs.f64 	%fd37, %fd28;
	{ // callseq 6, 0
	.param .b64 param0;
	st.param.f64 	[param0], %fd37;
	.param .b64 retval0;
	call.uni (retval0), 
	__internal_accurate_pow, 
	(
	param0
	);
	ld.param.f64 	%fd173, [retval0];
	} // callseq 6
	setp.lt.s32 	%p55, %r19, 0;
	neg.f64 	%fd175, %fd173;
	selp.f64 	%fd176, %fd175, %fd173, %p44;
	selp.f64 	%fd177, %fd176, %fd173, %p55;
	setp.eq.f64 	%p56, %fd28, 0d0000000000000000;
	selp.b32 	%r70, %r19, 0, %p44;
	or.b32  	%r71, %r70, 2146435072;
	selp.b32 	%r72, %r71, %r70, %p43;
	mov.b32 	%r73, 0;
	mov.b64 	%fd178, {%r73, %r72};
	selp.f64 	%fd249, %fd178, %fd177, %p56;
	add.f64 	%fd179, %fd28, 0d4000000000000000;
	{
	.reg .b32 %temp; 
	mov.b64 	{%temp, %r74}, %fd179;
	}
	and.b32  	%r75, %r74, 2146435072;
	setp.ne.s32 	%p57, %r75, 2146435072;
	@%p57 bra 	$L__BB0_32;
	setp.nan.f64 	%p58, %fd28, %fd28;
	@%p58 bra 	$L__BB0_31;
	setp.neu.f64 	%p59, %fd37, 0d7FF0000000000000;
	@%p59 bra 	$L__BB0_32;
	selp.b32 	%r77, %r41, %r5, %p55;
	mov.b32 	%r78, 0;
	mov.b64 	%fd249, {%r78, %r77};
	bra.uni 	$L__BB0_32;
$L__BB0_31:
	mov.f64 	%fd180, 0d4000000000000000;
	add.rn.f64 	%fd249, %fd28, %fd180;
$L__BB0_32:
	setp.lt.s32 	%p61, %r3, 0;
	setp.eq.s32 	%p62, %r4, 1062207488;
	setp.eq.f64 	%p64, %fd28, 0d3FF0000000000000;
	selp.f64 	%fd181, 0d3FF0000000000000, %fd249, %p64;
	add.f64 	%fd182, %fd248, 0d0000000000000000;
	setp.eq.f64 	%p65, %fd26, 0d3FF0000000000000;
	selp.f64 	%fd183, 0d3FF0000000000000, %fd182, %p65;
	add.f64 	%fd42, %fd183, %fd181;
	{
	.reg .b32 %temp; 
	mov.b64 	{%temp, %r20}, %fd27;
	}
	abs.f64 	%fd43, %fd27;
	{ // callseq 7, 0
	.param .b64 param0;
	st.param.f64 	[param0], %fd43;
	.param .b64 retval0;
	call.uni (retval0), 
	__internal_accurate_pow, 
	(
	param0
	);
	ld.param.f64 	%fd184, [retval0];
	} // callseq 7
	setp.lt.s32 	%p66, %r20, 0;
	neg.f64 	%fd186, %fd184;
	selp.f64 	%fd187, %fd186, %fd184, %p62;
	selp.f64 	%fd188, %fd187, %fd184, %p66;
	setp.eq.f64 	%p67, %fd27, 0d0000000000000000;
	selp.b32 	%r79, %r20, 0, %p62;
	or.b32  	%r80, %r79, 2146435072;
	selp.b32 	%r81, %r80, %r79, %p61;
	mov.b32 	%r82, 0;
	mov.b64 	%fd189, {%r82, %r81};
	selp.f64 	%fd250, %fd189, %fd188, %p67;
	add.f64 	%fd190, %fd27, 0d4000000000000000;
	{
	.reg .b32 %temp; 
	mov.b64 	{%temp, %r83}, %fd190;
	}
	and.b32  	%r84, %r83, 2146435072;
	setp.ne.s32 	%p68, %r84, 2146435072;
	@%p68 bra 	$L__BB0_37;
	setp.nan.f64 	%p69, %fd27, %fd27;
	@%p69 bra 	$L__BB0_36;
	setp.neu.f64 	%p70, %fd43, 0d7FF0000000000000;
	@%p70 bra 	$L__BB0_37;
	selp.b32 	%r86, %r41, %r5, %p66;
	mov.b32 	%r87, 0;
	mov.b64 	%fd250, {%r87, %r86};
	bra.uni 	$L__BB0_37;
$L__BB0_36:
	mov.f64 	%fd191, 0d4000000000000000;
	add.rn.f64 	%fd250, %fd27, %fd191;
$L__BB0_37:
	setp.eq.f64 	%p75, %fd27, 0d3FF0000000000000;
	selp.f64 	%fd192, 0d3FF0000000000000, %fd250, %p75;
	add.f64 	%fd193, %fd42, %fd192;
	sqrt.rn.f64 	%fd194, %fd193;
	div.rn.f64 	%fd48, %fd26, %fd194;
	div.rn.f64 	%fd49, %fd28, %fd194;
	div.rn.f64 	%fd50, %fd27, %fd194;
	{
	.reg .b32 %temp; 
	mov.b64 	{%temp, %r21}, %fd29;
	}
	abs.f64 	%fd51, %fd29;
	{ // callseq 8, 0
	.param .b64 param0;
	st.param.f64 	[param0], %fd51;
	.param .b64 retval0;
	call.uni (retval0), 
	__internal_accurate_pow, 
	(
	param0
	);
	ld.param.f64 	%fd195, [retval0];
	} // callseq 8
	setp.lt.s32 	%p76, %r21, 0;
	neg.f64 	%fd197, %fd195;
	selp.f64 	%fd198, %fd197, %fd195, %p62;
	selp.f64 	%fd199, %fd198, %fd195, %p76;
	setp.eq.f64 	%p77, %fd29, 0d0000000000000000;
	selp.b32 	%r88, %r21, 0, %p62;
	or.b32  	%r89, %r88, 2146435072;
	selp.b32 	%r90, %r89, %r88, %p61;
	mov.b32 	%r91, 0;
	mov.b64 	%fd200, {%r91, %r90};
	selp.f64 	%fd251, %fd200, %fd199, %p77;
	add.f64 	%fd201, %fd29, 0d4000000000000000;
	{
	.reg .b32 %temp; 
	mov.b64 	{%temp, %r92}, %fd201;
	}
	and.b32  	%r93, %r92, 2146435072;
	setp.ne.s32 	%p78, %r93, 2146435072;
	@%p78 bra 	$L__BB0_42;
	setp.num.f64 	%p79, %fd29, %fd29;
	@%p79 bra 	$L__BB0_40;
	mov.f64 	%fd202, 0d4000000000000000;
	add.rn.f64 	%fd251, %fd29, %fd202;
	bra.uni 	$L__BB0_42;
$L__BB0_40:
	setp.neu.f64 	%p80, %fd51, 0d7FF0000000000000;
	@%p80 bra 	$L__BB0_42;
	selp.b32 	%r95, %r41, %r5, %p76;
	mov.b32 	%r96, 0;
	mov.b64 	%fd251, {%r96, %r95};
$L__BB0_42:
	setp.lt.s32 	%p82, %r3, 0;
	setp.eq.s32 	%p83, %r4, 1062207488;
	{
	.reg .b32 %temp; 
	mov.b64 	{%temp, %r22}, %fd30;
	}
	abs.f64 	%fd56, %fd30;
	{ // callseq 9, 0
	.param .b64 param0;
	st.param.f64 	[param0], %fd56;
	.param .b64 retval0;
	call.uni (retval0), 
	__internal_accurate_pow, 
	(
	param0
	);
	ld.param.f64 	%fd203, [retval0];
	} // callseq 9
	setp.lt.s32 	%p85, %r22, 0;
	neg.f64 	%fd205, %fd203;
	selp.f64 	%fd206, %fd205, %fd203, %p83;
	selp.f64 	%fd207, %fd206, %fd203, %p85;
	setp.eq.f64 	%p86, %fd30, 0d0000000000000000;
	selp.b32 	%r97, %r22, 0, %p83;
	or.b32  	%r98, %r97, 2146435072;
	selp.b32 	%r99, %r98, %r97, %p82;
	mov.b32 	%r100, 0;
	mov.b64 	%fd208, {%r100, %r99};
	selp.f64 	%fd252, %fd208, %fd207, %p86;
	add.f64 	%fd209, %fd30, 0d4000000000000000;
	{
	.reg .b32 %temp; 
	mov.b64 	{%temp, %r101}, %fd209;
	}
	and.b32  	%r102, %r101, 2146435072;
	setp.ne.s32 	%p87, %r102, 2146435072;
	@%p87 bra 	$L__BB0_47;
	setp.nan.f64 	%p88, %fd30, %fd30;
	@%p88 bra 	$L__BB0_46;
	setp.neu.f64 	%p89, %fd56, 0d7FF0000000000000;
	@%p89 bra 	$L__BB0_47;
	selp.b32 	%r104, %r41, %r5, %p85;
	mov.b32 	%r105, 0;
	mov.b64 	%fd252, {%r105, %r104};
	bra.uni 	$L__BB0_47;
$L__BB0_46:
	mov.f64 	%fd210, 0d4000000000000000;
	add.rn.f64 	%fd252, %fd30, %fd210;
$L__BB0_47:
	setp.eq.f64 	%p94, %fd30, 0d3FF0000000000000;
	selp.f64 	%fd211, 0d3FF0000000000000, %fd252, %p94;
	add.f64 	%fd212, %fd251, 0d0000000000000000;
	setp.eq.f64 	%p95, %fd29, 0d3FF0000000000000;
	selp.f64 	%fd213, 0d3FF0000000000000, %fd212, %p95;
	add.f64 	%fd61, %fd213, %fd211;
	{
	.reg .b32 %temp; 
	mov.b64 	{%temp, %r23}, %fd31;
	}
	abs.f64 	%fd62, %fd31;
	{ // callseq 10, 0
	.param .b64 param0;
	st.param.f64 	[param0], %fd62;
	.param .b64 retval0;
	call.uni (retval0), 
	__internal_accurate_pow, 
	(
	param0
	);
	ld.param.f64 	%fd214, [retval0];
	} // callseq 10
	setp.lt.s32 	%p96, %r23, 0;
	neg.f64 	%fd216, %fd214;
	selp.f64 	%fd217, %fd216, %fd214, %p83;
	selp.f64 	%fd218, %fd217, %fd214, %p96;
	setp.eq.f64 	%p97, %fd31, 0d0000000000000000;
	selp.b32 	%r106, %r23, 0, %p83;
	or.b32  	%r107, %r106, 2146435072;
	selp.b32 	%r108, %r107, %r106, %p82;
	mov.b32 	%r109, 0;
	mov.b64 	%fd219, {%r109, %r108};
	selp.f64 	%fd253, %fd219, %fd218, %p97;
	add.f64 	%fd220, %fd31, 0d4000000000000000;
	{
	.reg .b32 %temp; 
	mov.b64 	{%temp, %r110}, %fd220;
	}
	and.b32  	%r111, %r110, 2146435072;
	setp.ne.s32 	%p98, %r111, 2146435072;
	@%p98 bra 	$L__BB0_52;
	setp.nan.f64 	%p99, %fd31, %fd31;
	@%p99 bra 	$L__BB0_51;
	setp.neu.f64 	%p100, %fd62, 0d7FF0000000000000;
	@%p100 bra 	$L__BB0_52;
	selp.b32 	%r113, %r41, %r5, %p96;
	mov.b32 	%r114, 0;
	mov.b64 	%fd253, {%r114, %r113};
	bra.uni 	$L__BB0_52;
$L__BB0_51:
	mov.f64 	%fd221, 0d4000000000000000;
	add.rn.f64 	%fd253, %fd31, %fd221;
$L__BB0_52:
	ld.param.u64 	%rd42, [_Z10matrix_geniiPd_param_2];
	setp.eq.f64 	%p102, %fd31, 0d3FF0000000000000;
	selp.f64 	%fd222, 0d3FF0000000000000, %fd253, %p102;
	add.f64 	%fd223, %fd61, %fd222;
	sqrt.rn.f64 	%fd224, %fd223;
	div.rn.f64 	%fd225, %fd29, %fd224;
	div.rn.f64 	%fd226, %fd30, %fd224;
	div.rn.f64 	%fd227, %fd31, %fd224;
	fma.rn.f64 	%fd228, %fd225, %fd48, 0d0000000000000000;
	fma.rn.f64 	%fd229, %fd226, %fd49, %fd228;
	fma.rn.f64 	%fd230, %fd227, %fd50, %fd229;
	setp.lt.f64 	%p103, %fd230, 0d0000000000000000;
	selp.f64 	%fd231, 0d0000000000000000, %fd230, %p103;
	add.f64 	%fd232, %fd16, 0d4024000000000000;
	div.rn.f64 	%fd233, %fd232, 0d4034000000000000;
	cvt.rn.f64.s32 	%fd234, %r26;
	mul.f64 	%fd235, %fd233, %fd234;
	cvt.rzi.s32.f64 	%r115, %fd235;
	not.b32 	%r116, %r115;
	add.s32 	%r117, %r26, %r116;
	add.f64 	%fd236, %fd18, 0d4024000000000000;
	div.rn.f64 	%fd237, %fd236, 0d4034000000000000;
	mul.f64 	%fd238, %fd237, %fd234;
	cvt.rzi.s32.f64 	%r118, %fd238;
	mad.lo.s32 	%r119, %r117, %r26, %r118;
	cvta.to.global.u64 	%rd39, %rd42;
	mul.wide.s32 	%rd40, %r119, 8;
	add.s64 	%rd41, %rd39, %rd40;
	atom.global.add.f64 	%fd239, [%rd41], %fd231;
	ld.global.f64 	%fd240, [%rd41];
	add.f64 	%fd241, %fd231, %fd240;
	st.global.f64 	[%rd41], %fd241;
	add.s32 	%r120, %r120, %r7;
	setp.lt.s32 	%p104, %r120, %r25;
	@%p104 bra 	$L__BB0_2;
$L__BB0_53:
	ret;

}
.func  (.param .align 16 .b8 func_retval0[16]) __internal_trig_reduction_slowpathd(
	.param .b64 __internal_trig_reduction_slowpathd_param_0
)
{
	.local .align 8 .b8 	__local_depot1[40];
	.reg .b64 	%SP;
	.reg .b64 	%SPL;
	.reg .pred 	%p<10>;
	.reg .b32 	%r<47>;
	.reg .b64 	%rd<74>;
	.reg .b64 	%fd<5>;

	mov.u64 	%SPL, __local_depot1;
	ld.param.f64 	%fd4, [__internal_trig_reduction_slowpathd_param_0];
	add.u64 	%rd1, %SPL, 0;
	{
	.reg .b32 %temp; 
	mov.b64 	{%temp, %r1}, %fd4;
	}
	shr.u32 	%r2, %r1, 20;
	and.b32  	%r3, %r2, 2047;
	setp.eq.s32 	%p1, %r3, 2047;
	mov.b32 	%r46, 0;
	@%p1 bra 	$L__BB1_9;
	add.s32 	%r20, %r3, -1024;
	mov.b64 	%rd20, %fd4;
	shl.b64 	%rd2, %rd20, 11;
	shr.u32 	%r4, %r20, 6;
	sub.s32 	%r45, 15, %r4;
	sub.s32 	%r21, 19, %r4;
	setp.lt.u32 	%p2, %r20, 128;
	selp.b32 	%r6, 18, %r21, %p2;
	setp.ge.s32 	%p3, %r45, %r6;
	mov.b64 	%rd70, 0;
	@%p3 bra 	$L__BB1_4;
	add.s32 	%r23, %r6, %r4;
	neg.s32 	%r43, %r23;
	or.b64  	%rd3, %rd2, -9223372036854775808;
	mov.b64 	%rd70, 0;
	mov.b32 	%r42, 0;
	mov.u64 	%rd25, __cudart_i2opi_d;
	mov.u32 	%r44, %r45;
$L__BB1_3:
	.pragma "nounroll";
	mul.wide.s32 	%rd22, %r42, 8;
	add.s64 	%rd23, %rd1, %rd22;
	mul.wide.s32 	%rd24, %r44, 8;
	add.s64 	%rd26, %rd25, %rd24;
	ld.global.nc.u64 	%rd27, [%rd26];
	{
	.reg .u32 %r0, %r1, %r2, %r3, %alo, %ahi, %blo, %bhi, %clo, %chi;
	mov.b64 	{%alo,%ahi}, %rd27;
	mov.b64 	{%blo,%bhi}, %rd3;
	mov.b64 	{%clo,%chi}, %rd70;
	mad.lo.cc.u32 	%r0, %alo, %blo, %clo;
	madc.hi.cc.u32 	%r1, %alo, %blo, %chi;
	madc.hi.u32 	%r2, %alo, %bhi, 0;
	mad.lo.cc.u32 	%r1, %alo, %bhi, %r1;
	madc.hi.cc.u32 	%r2, %ahi, %blo, %r2;
	madc.hi.u32 	%r3, %ahi, %bhi, 0;
	mad.lo.cc.u32 	%r1, %ahi, %blo, %r1;
	madc.lo.cc.u32 	%r2, %ahi, %bhi, %r2;
	addc.u32 	%r3, %r3, 0;
	mov.b64 	%rd28, {%r0,%r1};
	mov.b64 	%rd70, {%r2,%r3};
	}
	st.local.u64 	[%rd23], %rd28;
	add.s32 	%r44, %r44, 1;
	add.s32 	%r43, %r43, 1;
	add.s32 	%r42, %r42, 1;
	setp.ne.s32 	%p4, %r43, -15;
	mov.u32 	%r45, %r6;
	@%p4 bra 	$L__BB1_3;
$L__BB1_4:
	cvt.s64.s32 	%rd29, %r45;
	cvt.u64.u32 	%rd30, %r4;
	add.s64 	%rd31, %rd30, %rd29;
	shl.b64 	%rd32, %rd31, 3;
	add.s64 	%rd33, %rd1, %rd32;
	st.local.u64 	[%rd33+-120], %rd70;
	and.b32  	%r15, %r2, 63;
	ld.local.u64 	%rd72, [%rd1+16];
	ld.local.u64 	%rd71, [%rd1+24];
	setp.eq.s32 	%p5, %r15, 0;
	@%p5 bra 	$L__BB1_6;
	shl.b64 	%rd34, %rd71, %r15;
	shr.u64 	%rd35, %rd72, 1;
	xor.b32  	%r24, %r15, 63;
	shr.u64 	%rd36, %rd35, %r24;
	or.b64  	%rd71, %rd34, %rd36;
	ld.local.u64 	%rd37, [%rd1+8];
	shl.b64 	%rd38, %rd72, %r15;
	shr.u64 	%rd39, %rd37, 1;
	shr.u64 	%rd40, %rd39, %r24;
	or.b64  	%rd72, %rd38, %rd40;
$L__BB1_6:
	and.b32  	%r25, %r1, -2147483648;
	shr.u64 	%rd41, %rd71, 62;
	cvt.u32.u64 	%r26, %rd41;
	mov.b64 	{%r27, %r28}, %rd71;
	mov.b64 	{%r29, %r30}, %rd72;
	shf.l.wrap.b32 	%r31, %r30, %r27, 2;
	shf.l.wrap.b32 	%r32, %r27, %r28, 2;
	mov.b64 	%rd42, {%r31, %r32};
	shl.b64 	%rd43, %rd72, 2;
	shr.u64 	%rd44, %rd42, 63;
	cvt.u32.u64 	%r33, %rd44;
	add.s32 	%r34, %r33, %r26;
	setp.eq.s32 	%p6, %r25, 0;
	neg.s32 	%r35, %r34;
	selp.b32 	%r46, %r34, %r35, %p6;
	setp.gt.s64 	%p7, %rd42, -1;
	mov.b64 	%rd45, 0;
	{
	.reg .u32 %r0, %r1, %r2, %r3, %a0, %a1, %a2, %a3, %b0, %b1, %b2, %b3;
	mov.b64 	{%a0,%a1}, %rd45;
	mov.b64 	{%a2,%a3}, %rd45;
	mov.b64 	{%b0,%b1}, %rd43;
	mov.b64 	{%b2,%b3}, %rd42;
	sub.cc.u32 	%r0, %a0, %b0;
	subc.cc.u32 	%r1, %a1, %b1;
	subc.cc.u32 	%r2, %a2, %b2;
	subc.u32 	%r3, %a3, %b3;
	mov.b64 	%rd46, {%r0,%r1};
	mov.b64 	%rd47, {%r2,%r3};
	}
	xor.b32  	%r36, %r25, -2147483648;
	selp.b64 	%rd73, %rd42, %rd47, %p7;
	selp.b64 	%rd14, %rd43, %rd46, %p7;
	selp.b32 	%r17, %r25, %r36, %p7;
	clz.b64 	%r37, %rd73;
	cvt.u64.u32 	%rd15, %r37;
	setp.eq.s32 	%p8, %r37, 0;
	@%p8 bra 	$L__BB1_8;
	cvt.u32.u64 	%r38, %rd15;
	and.b32  	%r39, %r38, 63;
	shl.b64 	%rd48, %rd73, %r39;
	shr.u64 	%rd49, %rd14, 1;
	not.b32 	%r40, %r38;
	and.b32  	%r41, %r40, 63;
	shr.u64 	%rd50, %rd49, %r41;
	or.b64  	%rd73, %rd48, %rd50;
$L__BB1_8:
	mov.b64 	%rd51, -3958705157555305931;
	{
	.reg .u32 %r0, %r1, %r2, %r3, %alo, %ahi, %blo, %bhi;
	mov.b64 	{%alo,%ahi}, %rd73;
	mov.b64 	{%blo,%bhi}, %rd51;
	mul.lo.u32 	%r0, %alo, %blo;
	mul.hi.u32 	%r1, %alo, %blo;
	mad.lo.cc.u32 	%r1, %alo, %bhi, %r1;
	madc.hi.u32 	%r2, %alo, %bhi, 0;
	mad.lo.cc.u32 	%r1, %ahi, %blo, %r1;
	madc.hi.cc.u32 	%r2, %ahi, %blo, %r2;
	madc.hi.u32 	%r3, %ahi, %bhi, 0;
	mad.lo.cc.u32 	%r2, %ahi, %bhi, %r2;
	addc.u32 	%r3, %r3, 0;
	mov.b64 	%rd52, {%r0,%r1};
	mov.b64 	%rd53, {%r2,%r3};
	}
	setp.gt.s64 	%p9, %rd53, 0;
	{
	.reg .u32 %r0, %r1, %r2, %r3, %a0, %a1, %a2, %a3, %b0, %b1, %b2, %b3;
	mov.b64 	{%a0,%a1}, %rd52;
	mov.b64 	{%a2,%a3}, %rd53;
	mov.b64 	{%b0,%b1}, %rd52;
	mov.b64 	{%b2,%b3}, %rd53;
	add.cc.u32 	%r0, %a0, %b0;
	addc.cc.u32 	%r1, %a1, %b1;
	addc.cc.u32 	%r2, %a2, %b2;
	addc.u32 	%r3, %a3, %b3;
	mov.b64 	%rd54, {%r0,%r1};
	mov.b64 	%rd55, {%r2,%r3};
	}
	selp.b64 	%rd56, %rd55, %rd53, %p9;
	selp.s64 	%rd57, -1, 0, %p9;
	sub.s64 	%rd58, %rd57, %rd15;
	cvt.u64.u32 	%rd59, %r17;
	shl.b64 	%rd60, %rd59, 32;
	add.s64 	%rd61, %rd56, 1;
	shr.u64 	%rd62, %rd61, 10;
	add.s64 	%rd63, %rd62, 1;
	shr.u64 	%rd64, %rd63, 1;
	shl.b64 	%rd65, %rd58, 52;
	add.s64 	%rd66, %rd65, %rd64;
	add.s64 	%rd67, %rd66, 4602678819172646912;
	or.b64  	%rd68, %rd67, %rd60;
	mov.b64 	%fd4, %rd68;
$L__BB1_9:
	st.param.f64 	[func_retval0], %fd4;
	st.param.b32 	[func_retval0+8], %r46;
	ret;

}
.func  (.param .b64 func_retval0) __internal_accurate_pow(
	.param .b64 __internal_accurate_pow_param_0
)
{
	.reg .pred 	%p<8>;
	.reg .b32 	%r<49>;
	.reg .b32 	%f<3>;
	.reg .b64 	%fd<109>;

	ld.param.f64 	%fd10, [__internal_accurate_pow_param_0];
	{
	.reg .b32 %temp; 
	mov.b64 	{%temp, %r46}, %fd10;
	}
	{
	.reg .b32 %temp; 
	mov.b64 	{%r45, %temp}, %fd10;
	}
	shr.u32 	%r47, %r46, 20;
	setp.gt.u32 	%p1, %r46, 1048575;
	@%p1 bra 	$L__BB2_2;
	mul.f64 	%fd11, %fd10, 0d4350000000000000;
	{
	.reg .b32 %temp; 
	mov.b64 	{%temp, %r46}, %fd11;
	}
	{
	.reg .b32 %temp; 
	mov.b64 	{%r45, %temp}, %fd11;
	}
	shr.u32 	%r16, %r46, 20;
	add.s32 	%r47, %r16, -54;
$L__BB2_2:
	add.s32 	%r48, %r47, -1023;
	and.b32  	%r17, %r46, -2146435073;
	or.b32  	%r18, %r17, 1072693248;
	mov.b64 	%fd107, {%r45, %r18};
	setp.lt.u32 	%p2, %r18, 1073127583;
	@%p2 bra 	$L__BB2_4;
	{
	.reg .b32 %temp; 
	mov.b64 	{%r19, %temp}, %fd107;
	}
	{
	.reg .b32 %temp; 
	mov.b64 	{%temp, %r20}, %fd107;
	}
	add.s32 	%r21, %r20, -1048576;
	mov.b64 	%fd107, {%r19, %r21};
	add.s32 	%r48, %r47, -1022;
$L__BB2_4:
	add.f64 	%fd12, %fd107, 0dBFF0000000000000;
	add.f64 	%fd13, %fd107, 0d3FF0000000000000;
	rcp.approx.ftz.f64 	%fd14, %fd13;
	neg.f64 	%fd15, %fd13;
	fma.rn.f64 	%fd16, %fd15, %fd14, 0d3FF0000000000000;
	fma.rn.f64 	%fd17, %fd16, %fd16, %fd16;
	fma.rn.f64 	%fd18, %fd17, %fd14, %fd14;
	mul.f64 	%fd19, %fd12, %fd18;
	fma.rn.f64 	%fd20, %fd12, %fd18, %fd19;
	mul.f64 	%fd21, %fd20, %fd20;
	fma.rn.f64 	%fd22, %fd21, 0d3EB0F5FF7D2CAFE2, 0d3ED0F5D241AD3B5A;
	fma.rn.f64 	%fd23, %fd22, %fd21, 0d3EF3B20A75488A3F;
	fma.rn.f64 	%fd24, %fd23, %fd21, 0d3F1745CDE4FAECD5;
	fma.rn.f64 	%fd25, %fd24, %fd21, 0d3F3C71C7258A578B;
	fma.rn.f64 	%fd26, %fd25, %fd21, 0d3F6249249242B910;
	fma.rn.f64 	%fd27, %fd26, %fd21, 0d3F89999999999DFB;
	sub.f64 	%fd28, %fd12, %fd20;
	add.f64 	%fd29, %fd28, %fd28;
	neg.f64 	%fd30, %fd20;
	fma.rn.f64 	%fd31, %fd30, %fd12, %fd29;
	mul.f64 	%fd32, %fd18, %fd31;
	fma.rn.f64 	%fd33, %fd21, %fd27, 0d3FB5555555555555;
	mov.f64 	%fd34, 0d3FB5555555555555;
	sub.f64 	%fd35, %fd34, %fd33;
	fma.rn.f64 	%fd36, %fd21, %fd27, %fd35;
	add.f64 	%fd37, %fd36, 0dBC46A4CB00B9E7B0;
	add.f64 	%fd38, %fd33, %fd37;
	sub.f64 	%fd39, %fd33, %fd38;
	add.f64 	%fd40, %fd37, %fd39;
	mul.rn.f64 	%fd41, %fd20, %fd20;
	neg.f64 	%fd42, %fd41;
	fma.rn.f64 	%fd43, %fd20, %fd20, %fd42;
	{
	.reg .b32 %temp; 
	mov.b64 	{%r22, %temp}, %fd32;
	}
	{
	.reg .b32 %temp; 
	mov.b64 	{%temp, %r23}, %fd32;
	}
	add.s32 	%r24, %r23, 1048576;
	mov.b64 	%fd44, {%r22, %r24};
	fma.rn.f64 	%fd45, %fd20, %fd44, %fd43;
	mul.rn.f64 	%fd46, %fd41, %fd20;
	neg.f64 	%fd47, %fd46;
	fma.rn.f64 	%fd48, %fd41, %fd20, %fd47;
	fma.rn.f64 	%fd49, %fd41, %fd32, %fd48;
	fma.rn.f64 	%fd50, %fd45, %fd20, %fd49;
	mul.rn.f64 	%fd51, %fd38, %fd46;
	neg.f64 	%fd52, %fd51;
	fma.rn.f64 	%fd53, %fd38, %fd46, %fd52;
	fma.rn.f64 	%fd54, %fd38, %fd50, %fd53;
	fma.rn.f64 	%fd55, %fd40, %fd46, %fd54;
	add.f64 	%fd56, %fd51, %fd55;
	sub.f64 	%fd57, %fd51, %fd56;
	add.f64 	%fd58, %fd55, %fd57;
	add.f64 	%fd59, %fd20, %fd56;
	sub.f64 	%fd60, %fd20, %fd59;
	add.f64 	%fd61, %fd56, %fd60;
	add.f64 	%fd62, %fd58, %fd61;
	add.f64 	%fd63, %fd32, %fd62;
	add.f64 	%fd64, %fd59, %fd63;
	sub.f64 	%fd65, %fd59, %fd64;
	add.f64 	%fd66, %fd63, %fd65;
	xor.b32  	%r25, %r48, -2147483648;
	mov.b32 	%r26, 1127219200;
	mov.b64 	%fd67, {%r25, %r26};
	mov.b32 	%r27, -2147483648;
	mov.b64 	%fd68, {%r27, %r26};
	sub.f64 	%fd69, %fd67, %fd68;
	fma.rn.f64 	%fd70, %fd69, 0d3FE62E42FEFA39EF, %fd64;
	fma.rn.f64 	%fd71, %fd69, 0dBFE62E42FEFA39EF, %fd70;
	sub.f64 	%fd72, %fd71, %fd64;
	sub.f64 	%fd73, %fd66, %fd72;
	fma.rn.f64 	%fd74, %fd69, 0d3C7ABC9E3B39803F, %fd73;
	add.f64 	%fd75, %fd70, %fd74;
	sub.f64 	%fd76, %fd70, %fd75;
	add.f64 	%fd77, %fd74, %fd76;
	mov.f64 	%fd78, 0d4000000000000000;
	{
	.reg .b32 %temp; 
	mov.b64 	{%temp, %r28}, %fd78;
	}
	{
	.reg .b32 %temp; 
	mov.b64 	{%r29, %temp}, %fd78;
	}
	shl.b32 	%r30, %r28, 1;
	setp.gt.u32 	%p3, %r30, -33554433;
	and.b32  	%r31, %r28, -15728641;
	selp.b32 	%r32, %r31, %r28, %p3;
	mov.b64 	%fd79, {%r29, %r32};
	mul.rn.f64 	%fd80, %fd75, %fd79;
	neg.f64 	%fd81, %fd80;
	fma.rn.f64 	%fd82, %fd75, %fd79, %fd81;
	fma.rn.f64 	%fd83, %fd77, %fd79, %fd82;
	add.f64 	%fd4, %fd80, %fd83;
	sub.f64 	%fd84, %fd80, %fd4;
	add.f64 	%fd5, %fd83, %fd84;
	fma.rn.f64 	%fd85, %fd4, 0d3FF71547652B82FE, 0d4338000000000000;
	{
	.reg .b32 %temp; 
	mov.b64 	{%r13, %temp}, %fd85;
	}
	mov.f64 	%fd86, 0dC338000000000000;
	add.rn.f64 	%fd87, %fd85, %fd86;
	fma.rn.f64 	%fd88, %fd87, 0dBFE62E42FEFA39EF, %fd4;
	fma.rn.f64 	%fd89, %fd87, 0dBC7ABC9E3B39803F, %fd88;
	fma.rn.f64 	%fd90, %fd89, 0d3E5ADE1569CE2BDF, 0d3E928AF3FCA213EA;
	fma.rn.f64 	%fd91, %fd90, %fd89, 0d3EC71DEE62401315;
	fma.rn.f64 	%fd92, %fd91, %fd89, 0d3EFA01997C89EB71;
	fma.rn.f64 	%fd93, %fd92, %fd89, 0d3F2A01A014761F65;
	fma.rn.f64 	%fd94, %fd93, %fd89, 0d3F56C16C1852B7AF;
	fma.rn.f64 	%fd95, %fd94, %fd89, 0d3F81111111122322;
	fma.rn.f64 	%fd96, %fd95, %fd89, 0d3FA55555555502A1;
	fma.rn.f64 	%fd97, %fd96, %fd89, 0d3FC5555555555511;
	fma.rn.f64 	%fd98, %fd97, %fd89, 0d3FE000000000000B;
	fma.rn.f64 	%fd99, %fd98, %fd89, 0d3FF0000000000000;
	fma.rn.f64 	%fd100, %fd99, %fd89, 0d3FF0000000000000;
	{
	.reg .b32 %temp; 
	mov.b64 	{%r14, %temp}, %fd100;
	}
	{
	.reg .b32 %temp; 
	mov.b64 	{%temp, %r15}, %fd100;
	}
	shl.b32 	%r33, %r13, 20;
	add.s32 	%r34, %r33, %r15;
	mov.b64 	%fd108, {%r14, %r34};
	{
	.reg .b32 %temp; 
	mov.b64 	{%temp, %r35}, %fd4;
	}
	mov.b32 	%f2, %r35;
	abs.f32 	%f1, %f2;
	setp.lt.f32 	%p4, %f1, 0f4086232B;
	@%p4 bra 	$L__BB2_7;
	setp.lt.f64 	%p5, %fd4, 0d0000000000000000;
	add.f64 	%fd101, %fd4, 0d7FF0000000000000;
	selp.f64 	%fd108, 0d0000000000000000, %fd101, %p5;
	setp.geu.f32 	%p6, %f1, 0f40874800;
	@%p6 bra 	$L__BB2_7;
	shr.u32 	%r36, %r13, 31;
	add.s32 	%r37, %r13, %r36;
	shr.s32 	%r38, %r37, 1;
	shl.b32 	%r39, %r38, 20;
	add.s32 	%r40, %r15, %r39;
	mov.b64 	%fd102, {%r14, %r40};
	sub.s32 	%r41, %r13, %r38;
	shl.b32 	%r42, %r41, 20;
	add.s32 	%r43, %r42, 1072693248;
	mov.b32 	%r44, 0;
	mov.b64 	%fd103, {%r44, %r43};
	mul.f64 	%fd108, %fd103, %fd102;
$L__BB2_7:
	abs.f64 	%fd104, %fd108;
	setp.eq.f64 	%p7, %fd104, 0d7FF0000000000000;
	fma.rn.f64 	%fd105, %fd108, %fd5, %fd108;
	selp.f64 	%fd106, %fd108, %fd105, %p7;
	st.param.f64 	[func_retval0], %fd106;
	ret;

}


// ===== COMPILED SASS (sm_100) =====

	.target	sm_100

	.elftype	@"ET_EXEC"


//--------------------- .note.nv.tkinfo           --------------------------
	.section	.note.nv.tkinfo,"",@"SHT_NOTE"
	.sectionflags	@"SHF_NOTE_NV_TKINFO"
	.tkinfo
        /*0018*/ 	.word	0x00000002
        /*0030*/ 	.string	""
        /*0030*/ 	.string	"ptxas"
        /*0030*/ 	.string	"Cuda compilation tools, release 13.0, V13.0.88"
        /*0030*/ 	.string	"Build cuda_13.0.r13.0/compiler.36424714_0"
        /*0030*/ 	.string	"-arch sm_100 -m 64 "



//--------------------- .note.nv.cuinfo           --------------------------
	.section	.note.nv.cuinfo,"",@"SHT_NOTE"
	.sectionflags	@"SHF_NOTE_NV_CUINFO"
        /*0018*/ 	.short	0x0002
        /*001a*/ 	.short	0x0064
        /*001c*/ 	.short	0x0082
	.zero		2


//--------------------- .nv.info                  --------------------------
	.section	.nv.info,"",@"SHT_CUDA_INFO"
	.align	4


	//----- nvinfo : EIATTR_REGCOUNT
	.align		4
        /*0000*/ 	.byte	0x04, 0x2f
        /*0002*/ 	.short	(.L_3 - .L_2)
	.align		4
.L_2:
        /*0004*/ 	.word	index@(_Z10matrix_geniiPd)
        /*0008*/ 	.word	0x00000032


	//----- nvinfo : EIATTR_FRAME_SIZE
	.align		4
.L_3:
        /*000c*/ 	.byte	0x04, 0x11
        /*000e*/ 	.short	(.L_5 - .L_4)
	.align		4
.L_4:
        /*0010*/ 	.word	index@($_Z10matrix_geniiPd$__internal_trig_reduction_slowpathd)
        /*0014*/ 	.word	0x00000028


	//----- nvinfo : EIATTR_FRAME_SIZE
	.align		4
.L_5:
        /*0018*/ 	.byte	0x04, 0x11
        /*001a*/ 	.short	(.L_7 - .L_6)
	.align		4
.L_6:
        /*001c*/ 	.word	index@($_Z10matrix_geniiPd$__internal_accurate_pow)
        /*0020*/ 	.word	0x00000028


	//----- nvinfo : EIATTR_FRAME_SIZE
	.align		4
.L_7:
        /*0024*/ 	.byte	0x04, 0x11
        /*0026*/ 	.short	(.L_9 - .L_8)
	.align		4
.L_8:
        /*0028*/ 	.word	index@($__internal_1_$__cuda_sm20_dsqrt_rn_f64_mediumpath_v1)
        /*002c*/ 	.word	0x00000028


	//----- nvinfo : EIATTR_FRAME_SIZE
	.align		4
.L_9:
        /*0030*/ 	.byte	0x04, 0x11
        /*0032*/ 	.short	(.L_11 - .L_10)
	.align		4
.L_10:
        /*0034*/ 	.word	index@($__internal_0_$__cuda_sm20_div_rn_f64_full)
        /*0038*/ 	.word	0x00000028


	//----- nvinfo : EIATTR_FRAME_SIZE
	.align		4
.L_11:
        /*003c*/ 	.byte	0x04, 0x11
        /*003e*/ 	.short	(.L_13 - .L_12)
	.align		4
.L_12:
        /*0040*/ 	.word	index@(_Z10matrix_geniiPd)
        /*0044*/ 	.word	0x00000028


	//----- nvinfo : EIATTR_MIN_STACK_SIZE
	.align		4
.L_13:
        /*0048*/ 	.byte	0x04, 0x12
        /*004a*/ 	.short	(.L_15 - .L_14)
	.align		4
.L_14:
        /*004c*/ 	.word	index@(_Z10matrix_geniiPd)
        /*0050*/ 	.word	0x00000028
.L_15:


//--------------------- .nv.compat                --------------------------
	.section	.nv.compat,"",@"SHT_CUDA_COMPAT_INFO"
	.align	4
        /*0000*/ 	.byte	0x02, 0x09, 0x00, 0x00, 0x02, 0x02, 0x01, 0x00, 0x02, 0x05, 0x05, 0x00, 0x03, 0x07, 0x01, 0x01
        /*0010*/ 	.byte	0x02, 0x03, 0x00, 0x00, 0x02, 0x06, 0x01, 0x00, 0x04, 0x0b, 0x08, 0x00, 0x01, 0x00, 0x00, 0x00
        /*0020*/ 	.byte	0x00, 0x00, 0x00, 0x00


//--------------------- .nv.info._Z10matrix_geniiPd --------------------------
	.section	.nv.info._Z10matrix_geniiPd,"",@"SHT_CUDA_INFO"
	.sectionflags	@""
	.align	4


	//----- nvinfo : EIATTR_CUDA_API_VERSION
	.align		4
        /*0000*/ 	.byte	0x04, 0x37
        /*0002*/ 	.short	(.L_17 - .L_16)
.L_16:
        /*0004*/ 	.word	0x00000082


	//----- nvinfo : EIATTR_KPARAM_INFO
	.align		4
.L_17:
        /*0008*/ 	.byte	0x04, 0x17
        /*000a*/ 	.short	(.L_19 - .L_18)
.L_18:
        /*000c*/ 	.word	0x00000000
        /*0010*/ 	.short	0x0002
        /*0012*/ 	.short	0x0008
        /*0014*/ 	.byte	0x00, 0xf5, 0x21, 0x00


	//----- nvinfo : EIATTR_KPARAM_INFO
	.align		4
.L_19:
        /*0018*/ 	.byte	0x04, 0x17
        /*001a*/ 	.short	(.L_21 - .L_20)
.L_20:
        /*001c*/ 	.word	0x00000000
        /*0020*/ 	.short	0x0001
        /*0022*/ 	.short	0x0004
        /*0024*/ 	.byte	0x00, 0xf0, 0x11, 0x00


	//----- nvinfo : EIATTR_KPARAM_INFO
	.align		4
.L_21:
        /*0028*/ 	.byte	0x04, 0x17
        /*002a*/ 	.short	(.L_23 - .L_22)
.L_22:
        /*002c*/ 	.word	0x00000000
        /*0030*/ 	.short	0x0000
        /*0032*/ 	.short	0x0000
        /*0034*/ 	.byte	0x00, 0xf0, 0x11, 0x00


	//----- nvinfo : EIATTR_SPARSE_MMA_MASK
	.align		4
.L_23:
        /*0038*/ 	.byte	0x03, 0x50
        /*003a*/ 	.short	0x0000


	//----- nvinfo : EIATTR_MAXREG_COUNT
	.align		4
        /*003c*/ 	.byte	0x03, 0x1b
        /*003e*/ 	.short	0x00ff


	//----- nvinfo : EIATTR_MERCURY_ISA_VERSION
	.align		4
        /*0040*/ 	.byte	0x03, 0x5f
        /*0042*/ 	.short	0x0101


	//----- nvinfo : EIATTR_VRC_CTA_INIT_COUNT
	.align		4
        /*0044*/ 	.byte	0x02, 0x4a
	.zero		1
	.zero		1


	//----- nvinfo : EIATTR_EXIT_INSTR_OFFSETS
	.align		4
        /*0048*/ 	.byte	0x04, 0x1c
        /*004a*/ 	.short	(.L_25 - .L_24)


	//   ....[0]....
.L_24:
        /*004c*/ 	.word	0x00000080


	//   ....[1]....
        /*0050*/ 	.word	0x00003200


	//----- nvinfo : EIATTR_CRS_STACK_SIZE
	.align		4
.L_25:
        /*0054*/ 	.byte	0x04, 0x1e
        /*0056*/ 	.short	(.L_27 - .L_26)
.L_26:
        /*0058*/ 	.word	0x00000000


	//----- nvinfo : EIATTR_CBANK_PARAM_SIZE
	.align		4
.L_27:
        /*005c*/ 	.byte	0x03, 0x19
        /*005e*/ 	.short	0x0010


	//----- nvinfo : EIATTR_PARAM_CBANK
	.align		4
        /*0060*/ 	.byte	0x04, 0x0a
        /*0062*/ 	.short	(.L_29 - .L_28)
	.align		4
.L_28:
        /*0064*/ 	.word	index@(.nv.constant0._Z10matrix_geniiPd)
        /*0068*/ 	.short	0x0380
        /*006a*/ 	.short	0x0010


	//----- nvinfo : EIATTR_SW_WAR
	.align		4
.L_29:
        /*006c*/ 	.byte	0x04, 0x36
        /*006e*/ 	.short	(.L_31 - .L_30)
.L_30:
        /*0070*/ 	.word	0x00000008
.L_31:


//--------------------- .nv.callgraph             --------------------------
	.section	.nv.callgraph,"",@"SHT_CUDA_CALLGRAPH"
	.align	4
	.sectionentsize	8
	.align		4
        /*0000*/ 	.word	0x00000000
	.align		4
        /*0004*/ 	.word	0xffffffff
	.align		4
        /*0008*/ 	.word	0x00000000
	.align		4
        /*000c*/ 	.word	0xfffffffe
	.align		4
        /*0010*/ 	.word	0x00000000
	.align		4
        /*0014*/ 	.word	0xfffffffd
	.align		4
        /*0018*/ 	.word	0x00000000
	.align		4
        /*001c*/ 	.word	0xfffffffc


//--------------------- .nv.constant4             --------------------------
	.section	.nv.constant4,"a",@progbits
	.align	8
	.align		8
.nv.constant4:
        /*0000*/ 	.dword	__cudart_i2opi_d
	.align		8
        /*0008*/ 	.dword	__cudart_sin_cos_coeffs


//--------------------- .text._Z10matrix_geniiPd  --------------------------
	.section	.text._Z10matrix_geniiPd,"ax",@progbits
	.align	128
        .global         _Z10matrix_geniiPd
        .type           _Z10matrix_geniiPd,@function
        .size           _Z10matrix_geniiPd,(.L_x_88 - _Z10matrix_geniiPd)
        .other          _Z10matrix_geniiPd,@"STO_CUDA_ENTRY STV_DEFAULT"
_Z10matrix_geniiPd:
.text._Z10matrix_geniiPd:
[----:B------:R-:W0:Y:S01]  /*0000*/  LDC R1, c[0x0][0x37c] ;  /* 0x0000df00ff017b82 */ /* 0x000e220000000800 */
[----:B------:R-:W1:Y:S07]  /*0010*/  S2R R3, SR_TID.X ;  /* 0x0000000000037919 */ /* 0x000e6e0000002100 */
[----:B------:R-:W1:Y:S01]  /*0020*/  S2UR UR4, SR_CTAID.X ;  /* 0x00000000000479c3 */ /* 0x000e620000002500 */
[----:B------:R-:W2:Y:S01]  /*0030*/  LDCU UR5, c[0x0][0x380] ;  /* 0x00007000ff0577ac */ /* 0x000ea20008000800 */
[----:B0-----:R-:W-:-:S06]  /*0040*/  VIADD R1, R1, 0xffffffd8 ;  /* 0xffffffd801017836 */ /* 0x001fcc0000000000 */
[----:B------:R-:W1:Y:S02]  /*0050*/  LDC R6, c[0x0][0x360] ;  /* 0x0000d800ff067b82 */ /* 0x000e640000000800 */
[----:B-1----:R-:W-:-:S05]  /*0060*/  IMAD R0, R6, UR4, R3 ;  /* 0x0000000406007c24 */ /* 0x002fca000f8e0203 */
[----:B--2---:R-:W-:-:S13]  /*0070*/  ISETP.GE.AND P0, PT, R0, UR5, PT ;  /* 0x0000000500007c0c */ /* 0x004fda000bf06270 */
[----:B------:R-:W-:Y:S05]  /*0080*/  @P0 EXIT ;  /* 0x000000000000094d */ /* 0x000fea0003800000 */
[----:B------:R-:W0:Y:S01]  /*0090*/  LDCU UR6, c[0x0][0x370] ;  /* 0x00006e00ff0677ac */ /* 0x000e220008000800 */
[----:B------:R-:W-:Y:S01]  /*00a0*/  DMUL R10, RZ, +INF ;  /* 0x7ff00000ff0a7828 */ /* 0x000fe20000000000 */
[----:B------:R-:W-:Y:S02]  /*00b0*/  IMAD.MOV.U32 R8, RZ, RZ, 0x0 ;  /* 0x00000000ff087424 */ /* 0x000fe400078e00ff */
[----:B------:R-:W-:Y:S01]  /*00c0*/  IMAD.MOV.U32 R9, RZ, RZ, 0x40240000 ;  /* 0x40240000ff097424 */ /* 0x000fe200078e00ff */
[----:B------:R-:W1:Y:S01]  /*00d0*/  LDCU.64 UR4, c[0x0][0x358] ;  /* 0x00006b00ff0477ac */ /* 0x000e620008000a00 */
[----:B0-----:R-:W-:-:S07]  /*00e0*/  IMAD R6, R6, UR6, RZ ;  /* 0x0000000606067c24 */ /* 0x001fce000f8e02ff */
.L_x_66:
[----:B0-----:R-:W-:Y:S01]  /*00f0*/  IMAD R3, R0, 0xc8, RZ ;  /* 0x000000c800037824 */ /* 0x001fe200078e02ff */
[----:B------:R-:W-:Y:S05]  /*0100*/  YIELD ;  /* 0x0000000000007946 */ /* 0x000fea0003800000 */
[----:B------:R-:W-:Y:S01]  /*0110*/  SHF.R.S32.HI R2, RZ, 0x1f, R3 ;  /* 0x0000001fff027819 */ /* 0x000fe20000011403 */
[----:B------:R-:W-:Y:S01]  /*0120*/  BSSY.RECONVERGENT B0, `(.L_x_0) ;  /* 0x0000140000007945 */ /* 0x000fe20003800200 */
[----:B------:R-:W-:Y:S01]  /*0130*/  IMAD.MOV.U32 R5, RZ, RZ, 0xd5 ;  /* 0x000000d5ff057424 */ /* 0x000fe200078e00ff */
[----:B------:R-:W-:Y:S01]  /*0140*/  LOP3.LUT R3, R3, 0xfffffff8, RZ, 0xc0, !PT ;  /* 0xfffffff803037812 */ /* 0x000fe200078ec0ff */
[----:B------:R-:W-:Y:S01]  /*0150*/  IMAD.MOV.U32 R4, RZ, RZ, RZ ;  /* 0x000000ffff047224 */ /* 0x000fe200078e00ff */
[----:B------:R-:W-:-:S07]  /*0160*/  LOP3.LUT R2, R2, 0x7fffffff, RZ, 0xc0, !PT ;  /* 0x7fffffff02027812 */ /* 0x000fce00078ec0ff */
.L_x_21:
[----:B------:R-:W-:Y:S01]  /*0170*/  ISETP.NE.AND P0, PT, R0, RZ, PT ;  /* 0x000000ff0000720c */ /* 0x000fe20003f05270 */
[----:B------:R-:W-:Y:S01]  /*0180*/  BSSY.RECONVERGENT B1, `(.L_x_1) ;  /* 0x0000030000017945 */ /* 0x000fe20003800200 */
[----:B------:R-:W-:Y:S01]  /*0190*/  CS2R R22, SRZ ;  /* 0x0000000000167805 */ /* 0x000fe2000001ff00 */
[----:B------:R-:W-:Y:S02]  /*01a0*/  IMAD.MOV.U32 R24, RZ, RZ, RZ ;  /* 0x000000ffff187224 */ /* 0x000fe400078e00ff */
[----:B------:R-:W-:-:S08]  /*01b0*/  IMAD.MOV.U32 R21, RZ, RZ, 0x1 ;  /* 0x00000001ff157424 */ /* 0x000fd000078e00ff */
[----:B------:R-:W-:Y:S05]  /*01c0*/  @!P0 BRA `(.L_x_2) ;  /* 0x0000000000ac8947 */ /* 0x000fea0003800000 */
[----:B------:R-:W-:Y:S01]  /*01d0*/  IMAD.MOV.U32 R19, RZ, RZ, -0x1b71d7db ;  /* 0xe48e2825ff137424 */ /* 0x000fe200078e00ff */
[----:B------:R-:W-:Y:S01]  /*01e0*/  CS2R R22, SRZ ;  /* 0x0000000000167805 */ /* 0x000fe2000001ff00 */
[----:B------:R-:W-:Y:S01]  /*01f0*/  IMAD.MOV.U32 R20, RZ, RZ, 0x26f19d38 ;  /* 0x26f19d38ff147424 */ /* 0x000fe200078e00ff */
[----:B------:R-:W-:Y:S01]  /*0200*/  MOV R24, RZ ;  /* 0x000000ff00187202 */ /* 0x000fe20000000f00 */
[----:B------:R-:W-:Y:S02]  /*0210*/  IMAD.MOV.U32 R21, RZ, RZ, 0x1 ;  /* 0x00000001ff157424 */ /* 0x000fe400078e00ff */
[----:B------:R-:W-:Y:S02]  /*0220*/  IMAD.MOV.U32 R7, RZ, RZ, R3 ;  /* 0x000000ffff077224 */ /* 0x000fe400078e0003 */
[----:B------:R-:W-:Y:S02]  /*0230*/  IMAD.MOV.U32 R18, RZ, RZ, R2 ;  /* 0x000000ffff127224 */ /* 0x000fe400078e0002 */
[----:B------:R-:W-:-:S02]  /*0240*/  IMAD.MOV.U32 R16, RZ, RZ, 0x1 ;  /* 0x00000001ff107424 */ /* 0x000fc400078e00ff */
[----:B------:R-:W-:-:S07]  /*0250*/  IMAD.MOV.U32 R17, RZ, RZ, RZ ;  /* 0x000000ffff117224 */ /* 0x000fce00078e00ff */
.L_x_5:
[----:B------:R-:W-:Y:S01]  /*0260*/  LOP3.LUT R12, R7, 0x1, RZ, 0xc0, !PT ;  /* 0x00000001070c7812 */ /* 0x000fe200078ec0ff */
[-C--:B------:R-:W-:Y:S01]  /*0270*/  IMAD R15, R17, R19.reuse, RZ ;  /* 0x00000013110f7224 */ /* 0x080fe200078e02ff */
[----:B------:R-:W-:Y:S01]  /*0280*/  BSSY.RECONVERGENT B2, `(.L_x_3) ;  /* 0x0000014000027945 */ /* 0x000fe20003800200 */
[----:B------:R-:W-:Y:S01]  /*0290*/  IMAD R14, R20, R19, RZ ;  /* 0x00000013140e7224 */ /* 0x000fe200078e02ff */
[----:B------:R-:W-:Y:S01]  /*02a0*/  ISETP.NE.U32.AND P0, PT, R12, 0x1, PT ;  /* 0x000000010c00780c */ /* 0x000fe20003f05070 */
[----:B------:R-:W-:Y:S02]  /*02b0*/  IMAD.MOV.U32 R12, RZ, RZ, R16 ;  /* 0x000000ffff0c7224 */ /* 0x000fe400078e0010 */
[----:B------:R-:W-:Y:S01]  /*02c0*/  IMAD.MOV.U32 R13, RZ, RZ, R17 ;  /* 0x000000ffff0d7224 */ /* 0x000fe200078e0011 */
[----:B------:R-:W-:Y:S01]  /*02d0*/  ISETP.NE.U32.AND.EX P0, PT, RZ, RZ, PT, P0 ;  /* 0x000000ffff00720c */ /* 0x000fe20003f05100 */
[----:B------:R-:W-:Y:S02]  /*02e0*/  IMAD R27, R20, R16, R15 ;  /* 0x00000010141b7224 */ /* 0x000fe400078e020f */
[----:B------:R-:W-:-:S02]  /*02f0*/  IMAD R29, R19, R20, R14 ;  /* 0x00000014131d7224 */ /* 0x000fc400078e020e */
[----:B------:R-:W-:-:S08]  /*0300*/  IMAD.WIDE.U32 R12, R19, R16, R12 ;  /* 0x00000010130c7225 */ /* 0x000fd000078e000c */
[----:B------:R-:W-:Y:S05]  /*0310*/  @P0 BRA `(.L_x_4) ;  /* 0x0000000000280947 */ /* 0x000fea0003800000 */
[-C--:B------:R-:W-:Y:S02]  /*0320*/  IMAD R22, R22, R19.reuse, RZ ;  /* 0x0000001316167224 */ /* 0x080fe400078e02ff */
[-C--:B------:R-:W-:Y:S02]  /*0330*/  IMAD R24, R24, R19.reuse, RZ ;  /* 0x0000001318187224 */ /* 0x080fe400078e02ff */
[----:B------:R-:W-:-:S04]  /*0340*/  IMAD.WIDE.U32 R14, R21, R19, RZ ;  /* 0x00000013150e7225 */ /* 0x000fc800078e00ff */
[----:B------:R-:W-:Y:S02]  /*0350*/  IMAD R21, R20, R21, R22 ;  /* 0x0000001514157224 */ /* 0x000fe400078e0216 */
[----:B------:R-:W-:-:S04]  /*0360*/  IMAD.WIDE.U32 R16, R19, R23, R16 ;  /* 0x0000001713107225 */ /* 0x000fc800078e0010 */
[----:B------:R-:W-:Y:S01]  /*0370*/  IMAD R25, R20, R23, R24 ;  /* 0x0000001714197224 */ /* 0x000fe200078e0218 */
[----:B------:R-:W-:Y:S01]  /*0380*/  MOV R23, R16 ;  /* 0x0000001000177202 */ /* 0x000fe20000000f00 */
[----:B------:R-:W-:Y:S02]  /*0390*/  IMAD.IADD R22, R15, 0x1, R21 ;  /* 0x000000010f167824 */ /* 0x000fe400078e0215 */
[----:B------:R-:W-:Y:S02]  /*03a0*/  IMAD.MOV.U32 R21, RZ, RZ, R14 ;  /* 0x000000ffff157224 */ /* 0x000fe400078e000e */
[----:B------:R-:W-:-:S07]  /*03b0*/  IMAD.IADD R24, R17, 0x1, R25 ;  /* 0x0000000111187824 */ /* 0x000fce00078e0219 */
.L_x_4:
[----:B-1----:R-:W-:Y:S05]  /*03c0*/  BSYNC.RECONVERGENT B2 ;  /* 0x0000000000027941 */ /* 0x002fea0003800200 */
.L_x_3:
[----:B------:R-:W-:Y:S01]  /*03d0*/  ISETP.GT.U32.AND P0, PT, R7, 0x1, PT ;  /* 0x000000010700780c */ /* 0x000fe20003f04070 */
[----:B------:R-:W-:Y:S01]  /*03e0*/  IMAD.MOV.U32 R16, RZ, RZ, R12 ;  /* 0x000000ffff107224 */ /* 0x000fe200078e000c */
[--C-:B------:R-:W-:Y:S01]  /*03f0*/  SHF.R.U32.HI R12, RZ, 0x1, R18.reuse ;  /* 0x00000001ff0c7819 */ /* 0x100fe20000011612 */
[----:B------:R-:W-:Y:S01]  /*0400*/  IMAD.WIDE.U32 R14, R19, R19, RZ ;  /* 0x00000013130e7225 */ /* 0x000fe200078e00ff */
[----:B------:R-:W-:Y:S02]  /*0410*/  ISETP.GT.U32.AND.EX P0, PT, R18, RZ, PT, P0 ;  /* 0x000000ff1200720c */ /* 0x000fe40003f04100 */
[----:B------:R-:W-:Y:S01]  /*0420*/  SHF.R.U64 R7, R7, 0x1, R18 ;  /* 0x0000000107077819 */ /* 0x000fe20000001212 */
[----:B------:R-:W-:Y:S02]  /*0430*/  IMAD.IADD R17, R13, 0x1, R27 ;  /* 0x000000010d117824 */ /* 0x000fe400078e021b */
[----:B------:R-:W-:Y:S02]  /*0440*/  IMAD.IADD R20, R15, 0x1, R29 ;  /* 0x000000010f147824 */ /* 0x000fe400078e021d */
[----:B------:R-:W-:-:S02]  /*0450*/  IMAD.MOV.U32 R19, RZ, RZ, R14 ;  /* 0x000000ffff137224 */ /* 0x000fc400078e000e */
[----:B------:R-:W-:-:S04]  /*0460*/  IMAD.MOV.U32 R18, RZ, RZ, R12 ;  /* 0x000000ffff127224 */ /* 0x000fc800078e000c */
[----:B------:R-:W-:Y:S05]  /*0470*/  @P0 BRA `(.L_x_5) ;  /* 0xfffffffc00780947 */ /* 0x000fea000383ffff */
.L_x_2:
[----:B-1----:R-:W-:Y:S05]  /*0480*/  BSYNC.RECONVERGENT B1 ;  /* 0x0000000000017941 */ /* 0x002fea0003800200 */
.L_x_1:
[----:B------:R-:W-:Y:S02]  /*0490*/  IMAD.MOV.U32 R14, RZ, RZ, R23 ;  /* 0x000000ffff0e7224 */ /* 0x000fe400078e0017 */
[----:B------:R-:W-:Y:S02]  /*04a0*/  HFMA2 R13, -RZ, RZ, 0.0271148681640625, -0.005096435546875 ;  /* 0x26f19d38ff0d7431 */ /* 0x000fe400000001ff */
[----:B------:R-:W-:Y:S01]  /*04b0*/  IMAD.MOV.U32 R15, RZ, RZ, R24 ;  /* 0x000000ffff0f7224 */ /* 0x000fe200078e0018 */
[----:B------:R-:W-:Y:S01]  /*04c0*/  UMOV UR6, 0xc083126f ;  /* 0xc083126f00067882 */ /* 0x000fe20000000000 */
[----:B------:R-:W-:Y:S01]  /*04d0*/  IMAD R22, R22, R5, RZ ;  /* 0x0000000516167224 */ /* 0x000fe200078e02ff */
[----:B------:R-:W-:Y:S01]  /*04e0*/  UMOV UR7, 0x400921ca ;  /* 0x400921ca00077882 */ /* 0x000fe20000000000 */
[-C--:B------:R-:W-:Y:S01]  /*04f0*/  IMAD.WIDE.U32 R14, R5, R21.reuse, R14 ;  /* 0x00000015050e7225 */ /* 0x080fe200078e000e */
[----:B------:R-:W-:Y:S03]  /*0500*/  BSSY.RECONVERGENT B1, `(.L_x_6) ;  /* 0x000001f000017945 */ /* 0x000fe60003800200 */
[----:B------:R-:W-:-:S02]  /*0510*/  IMAD R5, R4, R21, R22 ;  /* 0x0000001504057224 */ /* 0x000fc400078e0216 */
[----:B------:R-:W-:Y:S02]  /*0520*/  IMAD.MOV.U32 R12, RZ, RZ, -0x1b71d7da ;  /* 0xe48e2826ff0c7424 */ /* 0x000fe400078e00ff */
[----:B------:R-:W-:Y:S02]  /*0530*/  IMAD.IADD R5, R15, 0x1, R5 ;  /* 0x000000010f057824 */ /* 0x000fe400078e0205 */
[----:B------:R-:W-:-:S04]  /*0540*/  IMAD.WIDE.U32 R12, R14, 0x77579559, R12 ;  /* 0x775795590e0c7825 */ /* 0x000fc800078e000c */
[----:B------:R-:W-:Y:S02]  /*0550*/  IMAD R7, R5, 0x77579559, RZ ;  /* 0x7757955905077824 */ /* 0x000fe400078e02ff */
[----:B------:R-:W-:Y:S02]  /*0560*/  IMAD.MOV.U32 R18, RZ, RZ, 0x1 ;  /* 0x00000001ff127424 */ /* 0x000fe400078e00ff */
[----:B------:R-:W-:Y:S02]  /*0570*/  IMAD R7, R14, -0x46d9875e, R7 ;  /* 0xb92678a20e077824 */ /* 0x000fe400078e0207 */
[----:B------:R-:W-:Y:S02]  /*0580*/  IMAD.MOV.U32 R19, RZ, RZ, 0x0 ;  /* 0x00000000ff137424 */ /* 0x000fe400078e00ff */
[----:B------:R-:W-:Y:S01]  /*0590*/  IMAD.IADD R4, R13, 0x1, R7 ;  /* 0x000000010d047824 */ /* 0x000fe200078e0207 */
[----:B------:R-:W-:Y:S01]  /*05a0*/  MOV R7, 0x6f0 ;  /* 0x000006f000077802 */ /* 0x000fe20000000f00 */
[----:B------:R-:W-:-:S02]  /*05b0*/  IMAD R5, R5, -0x1b71d7db, RZ ;  /* 0xe48e282505057824 */ /* 0x000fc400078e02ff */
[----:B------:R-:W-:Y:S01]  /*05c0*/  IMAD.WIDE.U32 R18, R14, -0x1b71d7db, R18 ;  /* 0xe48e28250e127825 */ /* 0x000fe200078e0012 */
[----:B------:R-:W-:-:S03]  /*05d0*/  LOP3.LUT R4, R4, 0x7fffffff, RZ, 0xc0, !PT ;  /* 0x7fffffff04047812 */ /* 0x000fc600078ec0ff */
[----:B------:R-:W-:Y:S02]  /*05e0*/  IMAD R5, R14, 0x26f19d38, R5 ;  /* 0x26f19d380e057824 */ /* 0x000fe400078e0205 */
[----:B------:R-:W-:Y:S02]  /*05f0*/  IMAD.MOV.U32 R13, RZ, RZ, R4 ;  /* 0x000000ffff0d7224 */ /* 0x000fe400078e0004 */
[----:B------:R-:W-:Y:S02]  /*0600*/  IMAD.IADD R19, R19, 0x1, R5 ;  /* 0x0000000113137824 */ /* 0x000fe400078e0205 */
[----:B------:R-:W0:Y:S01]  /*0610*/  I2F.F64.U64 R16, R12 ;  /* 0x0000000c00107312 */ /* 0x000e220000301800 */
[----:B------:R-:W-:Y:S02]  /*0620*/  IMAD.MOV.U32 R24, RZ, RZ, 0x0 ;  /* 0x00000000ff187424 */ /* 0x000fe400078e00ff */
[----:B------:R-:W-:Y:S01]  /*0630*/  LOP3.LUT R19, R19, 0x7fffffff, RZ, 0xc0, !PT ;  /* 0x7fffffff13137812 */ /* 0x000fe200078ec0ff */
[----:B------:R-:W-:-:S02]  /*0640*/  IMAD.MOV.U32 R25, RZ, RZ, 0x40000000 ;  /* 0x40000000ff197424 */ /* 0x000fc400078e00ff */
[----:B------:R-:W-:Y:S02]  /*0650*/  IMAD.MOV.U32 R5, RZ, RZ, R12 ;  /* 0x000000ffff057224 */ /* 0x000fe400078e000c */
[----:B------:R-:W1:Y:S01]  /*0660*/  I2F.F64.U64 R14, R18 ;  /* 0x00000012000e7312 */ /* 0x000e620000301800 */
[----:B0-----:R-:W-:-:S08]  /*0670*/  DMUL R16, R16, 1.084202172485504434e-19 ;  /* 0x3c00000010107828 */ /* 0x001fd00000000000 */
[----:B------:R-:W-:Y:S02]  /*0680*/  DFMA R24, R16, R24, -1 ;  /* 0xbff000001018742b */ /* 0x000fe40000000018 */
[----:B-1----:R-:W-:-:S06]  /*0690*/  DMUL R14, R14, 1.084202172485504434e-19 ;  /* 0x3c0000000e0e7828 */ /* 0x002fcc0000000000 */
[----:B------:R-:W-:Y:S02]  /*06a0*/  DADD R16, -RZ, |R24| ;  /* 0x00000000ff107229 */ /* 0x000fe40000000518 */
[----:B------:R-:W-:-:S08]  /*06b0*/  DMUL R30, R14, UR6 ;  /* 0x000000060e1e7c28 */ /* 0x000fd00008000000 */
[----:B------:R-:W-:Y:S01]  /*06c0*/  IMAD.MOV.U32 R13, RZ, RZ, R16 ;  /* 0x000000ffff0d7224 */ /* 0x000fe200078e0010 */
[----:B------:R-:W-:-:S07]  /*06d0*/  MOV R12, R17 ;  /* 0x00000011000c7202 */ /* 0x000fce0000000f00 */
[----:B------:R-:W-:Y:S05]  /*06e0*/  CALL.REL.NOINC `($_Z10matrix_geniiPd$__internal_accurate_pow) ;  /* 0x00000034000c7944 */ /* 0x000fea0003c00000 */
[----:B------:R-:W-:Y:S05]  /*06f0*/  BSYNC.RECONVERGENT B1 ;  /* 0x0000000000017941 */ /* 0x000fea0003800200 */
.L_x_6:
[C---:B------:R-:W-:Y:S01]  /*0700*/  DADD R14, R24.reuse, 2 ;  /* 0x40000000180e7429 */ /* 0x040fe20000000000 */
[----:B------:R-:W-:Y:S01]  /*0710*/  IMAD.MOV.U32 R16, RZ, RZ, 0x0 ;  /* 0x00000000ff107424 */ /* 0x000fe200078e00ff */
[C---:B------:R-:W-:Y:S01]  /*0720*/  DSETP.NEU.AND P2, PT, |R24|.reuse, +INF , PT ;  /* 0x7ff000001800742a */ /* 0x040fe20003f4d200 */
[----:B------:R-:W-:Y:S01]  /*0730*/  IMAD.MOV.U32 R17, RZ, RZ, 0x3fd80000 ;  /* 0x3fd80000ff117424 */ /* 0x000fe200078e00ff */
[----:B------:R-:W-:Y:S01]  /*0740*/  DSETP.NEU.AND P0, PT, R24, RZ, PT ;  /* 0x000000ff1800722a */ /* 0x000fe20003f0d000 */
[----:B------:R-:W-:Y:S05]  /*0750*/  BSSY.RECONVERGENT B1, `(.L_x_7) ;  /* 0x000001f000017945 */ /* 0x000fea0003800200 */
[----:B------:R-:W-:-:S02]  /*0760*/  LOP3.LUT R14, R15, 0x7ff00000, RZ, 0xc0, !PT ;  /* 0x7ff000000f0e7812 */ /* 0x000fc400078ec0ff */
[----:B------:R-:W-:Y:S02]  /*0770*/  FSEL R7, R13, RZ, P0 ;  /* 0x000000ff0d077208 */ /* 0x000fe40000000000 */
[----:B------:R-:W-:Y:S02]  /*0780*/  ISETP.NE.AND P1, PT, R14, 0x7ff00000, PT ;  /* 0x7ff000000e00780c */ /* 0x000fe40003f25270 */
[----:B------:R-:W-:Y:S01]  /*0790*/  FSEL R13, R12, RZ, P0 ;  /* 0x000000ff0c0d7208 */ /* 0x000fe20000000000 */
[----:B------:R-:W-:Y:S01]  /*07a0*/  DSETP.NEU.AND P0, PT, R24, 1, PT ;  /* 0x3ff000001800742a */ /* 0x000fe20003f0d000 */
[----:B------:R-:W-:Y:S02]  /*07b0*/  @!P2 FSEL R7, R7, RZ, P1 ;  /* 0x000000ff0707a208 */ /* 0x000fe40000800000 */
[----:B------:R-:W-:-:S03]  /*07c0*/  @!P2 FSEL R13, R13, +QNAN , P1 ;  /* 0x7ff000000d0da808 */ /* 0x000fc60000800000 */
[----:B------:R-:W-:-:S06]  /*07d0*/  IMAD.MOV.U32 R12, RZ, RZ, R7 ;  /* 0x000000ffff0c7224 */ /* 0x000fcc00078e0007 */
[----:B------:R-:W-:-:S06]  /*07e0*/  DADD R12, -R12, 1 ;  /* 0x3ff000000c0c7429 */ /* 0x000fcc0000000100 */
[----:B------:R-:W0:Y:S04]  /*07f0*/  MUFU.RSQ64H R23, R13 ;  /* 0x0000000d00177308 */ /* 0x000e280000001c00 */
[----:B------:R-:W-:-:S05]  /*0800*/  VIADD R22, R13, 0xfcb00000 ;  /* 0xfcb000000d167836 */ /* 0x000fca0000000000 */
[----:B------:R-:W-:Y:S01]  /*0810*/  ISETP.GE.U32.AND P1, PT, R22, 0x7ca00000, PT ;  /* 0x7ca000001600780c */ /* 0x000fe20003f26070 */
[----:B0-----:R-:W-:-:S08]  /*0820*/  DMUL R14, R22, R22 ;  /* 0x00000016160e7228 */ /* 0x001fd00000000000 */
[----:B------:R-:W-:-:S08]  /*0830*/  DFMA R14, R12, -R14, 1 ;  /* 0x3ff000000c0e742b */ /* 0x000fd0000000080e */
[----:B------:R-:W-:Y:S02]  /*0840*/  DFMA R16, R14, R16, 0.5 ;  /* 0x3fe000000e10742b */ /* 0x000fe40000000010 */
[----:B------:R-:W-:-:S08]  /*0850*/  DMUL R14, R22, R14 ;  /* 0x0000000e160e7228 */ /* 0x000fd00000000000 */
[----:B------:R-:W-:-:S08]  /*0860*/  DFMA R14, R16, R14, R22 ;  /* 0x0000000e100e722b */ /* 0x000fd00000000016 */
[----:B------:R-:W-:Y:S02]  /*0870*/  DMUL R16, R12, R14 ;  /* 0x0000000e0c107228 */ /* 0x000fe40000000000 */
[----:B------:R-:W-:Y:S02]  /*0880*/  VIADD R19, R15, 0xfff00000 ;  /* 0xfff000000f137836 */ /* 0x000fe40000000000 */
[----:B------:R-:W-:-:S04]  /*0890*/  IMAD.MOV.U32 R18, RZ, RZ, R14 ;  /* 0x000000ffff127224 */ /* 0x000fc800078e000e */
[----:B------:R-:W-:-:S08]  /*08a0*/  DFMA R20, R16, -R16, R12 ;  /* 0x800000101014722b */ /* 0x000fd0000000000c */
[----:B------:R-:W-:Y:S01]  /*08b0*/  DFMA R36, R20, R18, R16 ;  /* 0x000000121424722b */ /* 0x000fe20000000010 */
[----:B------:R-:W-:Y:S10]  /*08c0*/  @!P1 BRA `(.L_x_8) ;  /* 0x00000000001c9947 */ /* 0x000ff40003800000 */
[----:B------:R-:W-:Y:S01]  /*08d0*/  IMAD.MOV.U32 R7, RZ, RZ, R14 ;  /* 0x000000ffff077224 */ /* 0x000fe200078e000e */
[----:B------:R-:W-:Y:S01]  /*08e0*/  MOV R15, R21 ;  /* 0x00000015000f7202 */ /* 0x000fe20000000f00 */
[----:B------:R-:W-:Y:S01]  /*08f0*/  IMAD.MOV.U32 R28, RZ, RZ, R12 ;  /* 0x000000ffff1c7224 */ /* 0x000fe200078e000c */
[----:B------:R-:W-:Y:S01]  /*0900*/  MOV R12, 0x940 ;  /* 0x00000940000c7802 */ /* 0x000fe20000000f00 */
[----:B------:R-:W-:Y:S02]  /*0910*/  IMAD.MOV.U32 R14, RZ, RZ, R20 ;  /* 0x000000ffff0e7224 */ /* 0x000fe400078e0014 */
[----:B------:R-:W-:-:S07]  /*0920*/  IMAD.MOV.U32 R23, RZ, RZ, R19 ;  /* 0x000000ffff177224 */ /* 0x000fce00078e0013 */
[----:B------:R-:W-:Y:S05]  /*0930*/  CALL.REL.NOINC `($__internal_1_$__cuda_sm20_dsqrt_rn_f64_mediumpath_v1) ;  /* 0x0000002c00cc7944 */ /* 0x000fea0003c00000 */
.L_x_8:
[----:B------:R-:W-:Y:S05]  /*0940*/  BSYNC.RECONVERGENT B1 ;  /* 0x0000000000017941 */ /* 0x000fea0003800200 */
.L_x_7:
[----:B------:R-:W-:Y:S01]  /*0950*/  DSETP.NEU.AND P2, PT, R30, +INF , PT ;  /* 0x7ff000001e00742a */ /* 0x000fe20003f4d000 */
[----:B------:R-:W-:Y:S01]  /*0960*/  BSSY.RECONVERGENT B1, `(.L_x_9) ;  /* 0x0000020000017945 */ /* 0x000fe20003800200 */
[----:B------:R-:W-:Y:S01]  /*0970*/  FSEL R28, R36, RZ, P0 ;  /* 0x000000ff241c7208 */ /* 0x000fe20000000000 */
[----:B------:R-:W-:Y:S01]  /*0980*/  IMAD.MOV.U32 R7, RZ, RZ, 0x1 ;  /* 0x00000001ff077424 */ /* 0x000fe200078e00ff */
[----:B------:R-:W-:Y:S01]  /*0990*/  FSEL R29, R37, RZ, P0 ;  /* 0x000000ff251d7208 */ /* 0x000fe20000000000 */
[----:B------:R-:W-:Y:S02]  /*09a0*/  IMAD.MOV.U32 R26, RZ, RZ, R10 ;  /* 0x000000ffff1a7224 */ /* 0x000fe400078e000a */
[----:B------:R-:W-:-:S07]  /*09b0*/  IMAD.MOV.U32 R27, RZ, RZ, R11 ;  /* 0x000000ffff1b7224 */ /* 0x000fce00078e000b */
[----:B------:R-:W-:Y:S05]  /*09c0*/  @!P2 BRA `(.L_x_10) ;  /* 0x000000000064a947 */ /* 0x000fea0003800000 */
[----:B------:R-:W-:Y:S01]  /*09d0*/  UMOV UR6, 0x6dc9c883 ;  /* 0x6dc9c88300067882 */ /* 0x000fe20000000000 */
[----:B------:R-:W-:Y:S01]  /*09e0*/  UMOV UR7, 0x3fe45f30 ;  /* 0x3fe45f3000077882 */ /* 0x000fe20000000000 */
[C---:B------:R-:W-:Y:S01]  /*09f0*/  DSETP.GE.AND P0, PT, R30.reuse, 2.14748364800000000000e+09, PT ;  /* 0x41e000001e00742a */ /* 0x040fe20003f06000 */
[----:B------:R-:W-:Y:S01]  /*0a00*/  BSSY.RECONVERGENT B2, `(.L_x_11) ;  /* 0x0000014000027945 */ /* 0x000fe20003800200 */
[----:B------:R-:W-:Y:S01]  /*0a10*/  DMUL R12, R30, UR6 ;  /* 0x000000061e0c7c28 */ /* 0x000fe20008000000 */
[----:B------:R-:W-:Y:S01]  /*0a20*/  UMOV UR6, 0x54442d18 ;  /* 0x54442d1800067882 */ /* 0x000fe20000000000 */
[----:B------:R-:W-:-:S04]  /*0a30*/  UMOV UR7, 0x3ff921fb ;  /* 0x3ff921fb00077882 */ /* 0x000fc80000000000 */
[----:B------:R-:W0:Y:S08]  /*0a40*/  F2I.F64 R7, R12 ;  /* 0x0000000c00077311 */ /* 0x000e300000301100 */
[----:B0-----:R-:W0:Y:S02]  /*0a50*/  I2F.F64 R26, R7 ;  /* 0x00000007001a7312 */ /* 0x001e240000201c00 */
[----:B0-----:R-:W-:Y:S01]  /*0a60*/  DFMA R14, R26, -UR6, R30 ;  /* 0x800000061a0e7c2b */ /* 0x001fe2000800001e */
[----:B------:R-:W-:Y:S01]  /*0a70*/  UMOV UR6, 0x33145c00 ;  /* 0x33145c0000067882 */ /* 0x000fe20000000000 */
[----:B------:R-:W-:-:S06]  /*0a80*/  UMOV UR7, 0x3c91a626 ;  /* 0x3c91a62600077882 */ /* 0x000fcc0000000000 */
[----:B------:R-:W-:Y:S01]  /*0a90*/  DFMA R14, R26, -UR6, R14 ;  /* 0x800000061a0e7c2b */ /* 0x000fe2000800000e */
[----:B------:R-:W-:Y:S01]  /*0aa0*/  UMOV UR6, 0x252049c0 ;  /* 0x252049c000067882 */ /* 0x000fe20000000000 */
[----:B------:R-:W-:-:S06]  /*0ab0*/  UMOV UR7, 0x397b839a ;  /* 0x397b839a00077882 */ /* 0x000fcc0000000000 */
[----:B------:R-:W-:Y:S01]  /*0ac0*/  DFMA R26, R26, -UR6, R14 ;  /* 0x800000061a1a7c2b */ /* 0x000fe2000800000e */
[----:B------:R-:W-:Y:S10]  /*0ad0*/  @!P0 BRA `(.L_x_12) ;  /* 0x0000000000188947 */ /* 0x000ff40003800000 */
[----:B------:R-:W-:Y:S01]  /*0ae0*/  IMAD.MOV.U32 R12, RZ, RZ, R30 ;  /* 0x000000ffff0c7224 */ /* 0x000fe200078e001e */
[----:B------:R-:W-:Y:S01]  /*0af0*/  MOV R34, 0xb20 ;  /* 0x00000b2000227802 */ /* 0x000fe20000000f00 */
[----:B------:R-:W-:-:S07]  /*0b00*/  IMAD.MOV.U32 R21, RZ, RZ, R31 ;  /* 0x000000ffff157224 */ /* 0x000fce00078e001f */
[----:B------:R-:W-:Y:S05]  /*0b10*/  CALL.REL.NOINC `($_Z10matrix_geniiPd$__internal_trig_reduction_slowpathd) ;  /* 0x0000003800b07944 */ /* 0x000fea0003c00000 */
[----:B------:R-:W-:Y:S02]  /*0b20*/  IMAD.MOV.U32 R26, RZ, RZ, R32 ;  /* 0x000000ffff1a7224 */ /* 0x000fe400078e0020 */
[----:B------:R-:W-:-:S07]  /*0b30*/  IMAD.MOV.U32 R27, RZ, RZ, R33 ;  /* 0x000000ffff1b7224 */ /* 0x000fce00078e0021 */
.L_x_12:
[----:B------:R-:W-:Y:S05]  /*0b40*/  BSYNC.RECONVERGENT B2 ;  /* 0x0000000000027941 */ /* 0x000fea0003800200 */
.L_x_11:
[----:B------:R-:W-:-:S07]  /*0b50*/  VIADD R7, R7, 0x1 ;  /* 0x0000000107077836 */ /* 0x000fce0000000000 */
.L_x_10:
[----:B------:R-:W-:Y:S05]  /*0b60*/  BSYNC.RECONVERGENT B1 ;  /* 0x0000000000017941 */ /* 0x000fea0003800200 */
.L_x_9:
[----:B------:R-:W0:Y:S01]  /*0b70*/  LDCU.64 UR6, c[0x4][0x8] ;  /* 0x01000100ff0677ac */ /* 0x000e220008000a00 */
[----:B------:R-:W-:-:S04]  /*0b80*/  SHF.L.U32 R12, R7, 0x6, RZ ;  /* 0x00000006070c7819 */ /* 0x000fc800000006ff */
[----:B------:R-:W-:-:S04]  /*0b90*/  LOP3.LUT R12, R12, 0x40, RZ, 0xc0, !PT ;  /* 0x000000400c0c7812 */ /* 0x000fc800078ec0ff */
[----:B0-----:R-:W-:-:S05]  /*0ba0*/  IADD3 R34, P0, PT, R12, UR6, RZ ;  /* 0x000000060c227c10 */ /* 0x001fca000ff1e0ff */
[----:B------:R-:W-:-:S05]  /*0bb0*/  IMAD.X R35, RZ, RZ, UR7, P0 ;  /* 0x00000007ff237e24 */ /* 0x000fca00080e06ff */
[----:B------:R-:W2:Y:S04]  /*0bc0*/  LDG.E.128.CONSTANT R12, desc[UR4][R34.64] ;  /* 0x00000004220c7981 */ /* 0x000ea8000c1e9d00 */
[----:B------:R-:W3:Y:S04]  /*0bd0*/  LDG.E.128.CONSTANT R16, desc[UR4][R34.64+0x10] ;  /* 0x0000100422107981 */ /* 0x000ee8000c1e9d00 */
[----:B------:R-:W4:Y:S01]  /*0be0*/  LDG.E.128.CONSTANT R20, desc[UR4][R34.64+0x20] ;  /* 0x0000200422147981 */ /* 0x000f22000c1e9d00 */
[----:B------:R-:W-:Y:S01]  /*0bf0*/  LOP3.LUT R32, R7, 0x1, RZ, 0xc0, !PT ;  /* 0x0000000107207812 */ /* 0x000fe200078ec0ff */
[----:B------:R-:W-:Y:S01]  /*0c00*/  IMAD.MOV.U32 R36, RZ, RZ, 0x20fd8164 ;  /* 0x20fd8164ff247424 */ /* 0x000fe200078e00ff */
[----:B------:R-:W-:Y:S01]  /*0c10*/  BSSY.RECONVERGENT B1, `(.L_x_13) ;  /* 0x000002d000017945 */ /* 0x000fe20003800200 */
[----:B------:R-:W-:Y:S01]  /*0c20*/  IMAD.MOV.U32 R37, RZ, RZ, 0x3da8ff83 ;  /* 0x3da8ff83ff257424 */ /* 0x000fe200078e00ff */
[----:B------:R-:W-:Y:S01]  /*0c30*/  ISETP.NE.U32.AND P0, PT, R32, 0x1, PT ;  /* 0x000000012000780c */ /* 0x000fe20003f05070 */
[----:B------:R-:W-:-:S03]  /*0c40*/  DMUL R32, R26, R26 ;  /* 0x0000001a1a207228 */ /* 0x000fc60000000000 */
[----:B------:R-:W-:Y:S02]  /*0c50*/  FSEL R36, R36, -8.06006814911005101289e+34, !P0 ;  /* 0xf9785eba24247808 */ /* 0x000fe40004000000 */
[----:B------:R-:W-:-:S06]  /*0c60*/  FSEL R37, -R37, 0.11223486810922622681, !P0 ;  /* 0x3de5db6525257808 */ /* 0x000fcc0004000100 */
[----:B--2---:R-:W-:-:S08]  /*0c70*/  DFMA R12, R32, R36, R12 ;  /* 0x00000024200c722b */ /* 0x004fd0000000000c */
[----:B------:R-:W-:-:S08]  /*0c80*/  DFMA R12, R32, R12, R14 ;  /* 0x0000000c200c722b */ /* 0x000fd0000000000e */
[----:B---3--:R-:W-:-:S08]  /*0c90*/  DFMA R12, R32, R12, R16 ;  /* 0x0000000c200c722b */ /* 0x008fd00000000010 */
[----:B------:R-:W-:-:S08]  /*0ca0*/  DFMA R12, R32, R12, R18 ;  /* 0x0000000c200c722b */ /* 0x000fd00000000012 */
[----:B----4-:R-:W-:-:S08]  /*0cb0*/  DFMA R12, R32, R12, R20 ;  /* 0x0000000c200c722b */ /* 0x010fd00000000014 */
[----:B------:R-:W-:-:S08]  /*0cc0*/  DFMA R12, R32, R12, R22 ;  /* 0x0000000c200c722b */ /* 0x000fd00000000016 */
[----:B------:R-:W-:Y:S02]  /*0cd0*/  DFMA R14, R12, R26, R26 ;  /* 0x0000001a0c0e722b */ /* 0x000fe4000000001a */
[----:B------:R-:W-:Y:S01]  /*0ce0*/  DFMA R12, R32, R12, 1 ;  /* 0x3ff00000200c742b */ /* 0x000fe2000000000c */
[----:B------:R-:W-:Y:S02]  /*0cf0*/  IMAD.MOV.U32 R32, RZ, RZ, R10 ;  /* 0x000000ffff207224 */ /* 0x000fe400078e000a */
[----:B------:R-:W-:-:S07]  /*0d00*/  IMAD.MOV.U32 R33, RZ, RZ, R11 ;  /* 0x000000ffff217224 */ /* 0x000fce00078e000b */
[----:B------:R-:W-:Y:S02]  /*0d10*/  FSEL R14, R12, R14, !P0 ;  /* 0x0000000e0c0e7208 */ /* 0x000fe40004000000 */
[----:B------:R-:W-:Y:S02]  /*0d20*/  FSEL R15, R13, R15, !P0 ;  /* 0x0000000f0d0f7208 */ /* 0x000fe40004000000 */
[----:B------:R-:W-:Y:S01]  /*0d30*/  LOP3.LUT P0, RZ, R7, 0x2, RZ, 0xc0, !PT ;  /* 0x0000000207ff7812 */ /* 0x000fe2000780c0ff */
[----:B------:R-:W-:-:S03]  /*0d40*/  IMAD.MOV.U32 R7, RZ, RZ, RZ ;  /* 0x000000ffff077224 */ /* 0x000fc600078e00ff */
[----:B------:R-:W-:-:S10]  /*0d50*/  DADD R12, RZ, -R14 ;  /* 0x00000000ff0c7229 */ /* 0x000fd4000000080e */
[----:B------:R-:W-:Y:S02]  /*0d60*/  FSEL R26, R14, R12, !P0 ;  /* 0x0000000c0e1a7208 */ /* 0x000fe40004000000 */
[----:B------:R-:W-:-:S06]  /*0d70*/  FSEL R27, R15, R13, !P0 ;  /* 0x0000000d0f1b7208 */ /* 0x000fcc0004000000 */
[----:B------:R-:W-:Y:S01]  /*0d80*/  DMUL R26, R28, R26 ;  /* 0x0000001a1c1a7228 */ /* 0x000fe20000000000 */
[----:B------:R-:W-:Y:S10]  /*0d90*/  @!P2 BRA `(.L_x_14) ;  /* 0x000000000050a947 */ /* 0x000ff40003800000 */
[----:B------:R-:W-:Y:S01]  /*0da0*/  UMOV UR6, 0x6dc9c883 ;  /* 0x6dc9c88300067882 */ /* 0x000fe20000000000 */
[----:B------:R-:W-:Y:S01]  /*0db0*/  UMOV UR7, 0x3fe45f30 ;  /* 0x3fe45f3000077882 */ /* 0x000fe20000000000 */
[C---:B------:R-:W-:Y:S02]  /*0dc0*/  DSETP.GE.AND P0, PT, R30.reuse, 2.14748364800000000000e+09, PT ;  /* 0x41e000001e00742a */ /* 0x040fe40003f06000 */
        /* <DEDUP_REMOVED lines=17> */
.L_x_14:
[----:B------:R-:W-:Y:S05]  /*0ee0*/  BSYNC.RECONVERGENT B1 ;  /* 0x0000000000017941 */ /* 0x000fea0003800200 */
.L_x_13:
[----:B------:R-:W0:Y:S01]  /*0ef0*/  LDCU.64 UR6, c[0x4][0x8] ;  /* 0x01000100ff0677ac */ /* 0x000e220008000a00 */
[----:B------:R-:W-:-:S05]  /*0f00*/  IMAD.SHL.U32 R12, R7, 0x40, RZ ;  /* 0x00000040070c7824 */ /* 0x000fca00078e00ff */
[----:B------:R-:W-:-:S04]  /*0f10*/  LOP3.LUT R12, R12, 0x40, RZ, 0xc0, !PT ;  /* 0x000000400c0c7812 */ /* 0x000fc800078ec0ff */
[----:B0-----:R-:W-:-:S04]  /*0f20*/  IADD3 R34, P0, PT, R12, UR6, RZ ;  /* 0x000000060c227c10 */ /* 0x001fc8000ff1e0ff */
[----:B------:R-:W-:-:S05]  /*0f30*/  IADD3.X R35, PT, PT, RZ, UR7, RZ, P0, !PT ;  /* 0x00000007ff237c10 */ /* 0x000fca00087fe4ff */
[----:B------:R-:W2:Y:S04]  /*0f40*/  LDG.E.128.CONSTANT R12, desc[UR4][R34.64] ;  /* 0x00000004220c7981 */ /* 0x000ea8000c1e9d00 */
[----:B------:R-:W3:Y:S04]  /*0f50*/  LDG.E.128.CONSTANT R16, desc[UR4][R34.64+0x10] ;  /* 0x0000100422107981 */ /* 0x000ee8000c1e9d00 */
[----:B------:R-:W4:Y:S01]  /*0f60*/  LDG.E.128.CONSTANT R20, desc[UR4][R34.64+0x20] ;  /* 0x0000200422147981 */ /* 0x000f22000c1e9d00 */
[----:B------:R-:W-:Y:S01]  /*0f70*/  LOP3.LUT R30, R7, 0x1, RZ, 0xc0, !PT ;  /* 0x00000001071e7812 */ /* 0x000fe200078ec0ff */
[----:B------:R-:W-:Y:S01]  /*0f80*/  IMAD.MOV.U32 R36, RZ, RZ, 0x20fd8164 ;  /* 0x20fd8164ff247424 */ /* 0x000fe200078e00ff */
[----:B------:R-:W-:Y:S01]  /*0f90*/  FSETP.GEU.AND P1, PT, |R9|, 6.5827683646048100446e-37, PT ;  /* 0x036000000900780b */ /* 0x000fe20003f2e200 */
[----:B------:R-:W-:Y:S01]  /*0fa0*/  IMAD.MOV.U32 R37, RZ, RZ, 0x3da8ff83 ;  /* 0x3da8ff83ff257424 */ /* 0x000fe200078e00ff */
[----:B------:R-:W-:Y:S01]  /*0fb0*/  ISETP.NE.U32.AND P0, PT, R30, 0x1, PT ;  /* 0x000000011e00780c */ /* 0x000fe20003f05070 */
[----:B------:R-:W-:Y:S01]  /*0fc0*/  DMUL R30, R32, R32 ;  /* 0x00000020201e7228 */ /* 0x000fe20000000000 */
[----:B------:R-:W-:Y:S02]  /*0fd0*/  BSSY.RECONVERGENT B1, `(.L_x_15) ;  /* 0x0000026000017945 */ /* 0x000fe40003800200 */
[----:B------:R-:W-:-:S02]  /*0fe0*/  FSEL R36, R36, -8.06006814911005101289e+34, !P0 ;  /* 0xf9785eba24247808 */ /* 0x000fc40004000000 */
        /* <DEDUP_REMOVED lines=8> */
[----:B------:R-:W-:-:S10]  /*1070*/  DFMA R12, R30, R12, 1 ;  /* 0x3ff000001e0c742b */ /* 0x000fd4000000000c */
[----:B------:R-:W-:Y:S02]  /*1080*/  FSEL R14, R12, R14, !P0 ;  /* 0x0000000e0c0e7208 */ /* 0x000fe40004000000 */
[----:B------:R-:W-:Y:S02]  /*1090*/  FSEL R15, R13, R15, !P0 ;  /* 0x0000000f0d0f7208 */ /* 0x000fe40004000000 */
[----:B------:R-:W-:-:S04]  /*10a0*/  LOP3.LUT P0, RZ, R7, 0x2, RZ, 0xc0, !PT ;  /* 0x0000000207ff7812 */ /* 0x000fc8000780c0ff */
[----:B------:R-:W-:-:S10]  /*10b0*/  DADD R12, RZ, -R14 ;  /* 0x00000000ff0c7229 */ /* 0x000fd4000000080e */
[----:B------:R-:W-:Y:S01]  /*10c0*/  FSEL R30, R14, R12, !P0 ;  /* 0x0000000c0e1e7208 */ /* 0x000fe20004000000 */
[----:B------:R-:W-:Y:S01]  /*10d0*/  IMAD.MOV.U32 R12, RZ, RZ, 0x1 ;  /* 0x00000001ff0c7424 */ /* 0x000fe200078e00ff */
[----:B------:R-:W-:-:S06]  /*10e0*/  FSEL R31, R15, R13, !P0 ;  /* 0x0000000d0f1f7208 */ /* 0x000fcc0004000000 */
[----:B------:R-:W-:-:S06]  /*10f0*/  DMUL R30, R28, R30 ;  /* 0x0000001e1c1e7228 */ /* 0x000fcc0000000000 */
[----:B------:R-:W0:Y:S02]  /*1100*/  MUFU.RCP64H R13, R31 ;  /* 0x0000001f000d7308 */ /* 0x000e240000001800 */
[----:B0-----:R-:W-:-:S08]  /*1110*/  DFMA R14, -R30, R12, 1 ;  /* 0x3ff000001e0e742b */ /* 0x001fd0000000010c */
[----:B------:R-:W-:-:S08]  /*1120*/  DFMA R14, R14, R14, R14 ;  /* 0x0000000e0e0e722b */ /* 0x000fd0000000000e */
[----:B------:R-:W-:-:S08]  /*1130*/  DFMA R14, R12, R14, R12 ;  /* 0x0000000e0c0e722b */ /* 0x000fd0000000000c */
[----:B------:R-:W-:-:S08]  /*1140*/  DFMA R12, -R30, R14, 1 ;  /* 0x3ff000001e0c742b */ /* 0x000fd0000000010e */
[----:B------:R-:W-:-:S08]  /*1150*/  DFMA R12, R14, R12, R14 ;  /* 0x0000000c0e0c722b */ /* 0x000fd0000000000e */
[----:B------:R-:W-:-:S08]  /*1160*/  DMUL R14, R12, R8 ;  /* 0x000000080c0e7228 */ /* 0x000fd00000000000 */
[----:B------:R-:W-:-:S08]  /*1170*/  DFMA R16, -R30, R14, R8 ;  /* 0x0000000e1e10722b */ /* 0x000fd00000000108 */
[----:B------:R-:W-:-:S10]  /*1180*/  DFMA R12, R12, R16, R14 ;  /* 0x000000100c0c722b */ /* 0x000fd4000000000e */
[----:B------:R-:W-:-:S05]  /*1190*/  FFMA R7, RZ, R31, R13 ;  /* 0x0000001fff077223 */ /* 0x000fca000000000d */
[----:B------:R-:W-:-:S13]  /*11a0*/  FSETP.GT.AND P0, PT, |R7|, 1.469367938527859385e-39, PT ;  /* 0x001000000700780b */ /* 0x000fda0003f04200 */
[----:B------:R-:W-:Y:S05]  /*11b0*/  @P0 BRA P1, `(.L_x_16) ;  /* 0x00000000001c0947 */ /* 0x000fea0000800000 */
[----:B------:R-:W-:Y:S01]  /*11c0*/  IMAD.MOV.U32 R15, RZ, RZ, R8 ;  /* 0x000000ffff0f7224 */ /* 0x000fe200078e0008 */
[----:B------:R-:W-:Y:S01]  /*11d0*/  MOV R13, 0x1220 ;  /* 0x00001220000d7802 */ /* 0x000fe20000000f00 */
[----:B------:R-:W-:Y:S02]  /*11e0*/  IMAD.MOV.U32 R14, RZ, RZ, R9 ;  /* 0x000000ffff0e7224 */ /* 0x000fe400078e0009 */
[----:B------:R-:W-:Y:S02]  /*11f0*/  IMAD.MOV.U32 R12, RZ, RZ, R30 ;  /* 0x000000ffff0c7224 */ /* 0x000fe400078e001e */
[----:B------:R-:W-:-:S07]  /*1200*/  IMAD.MOV.U32 R7, RZ, RZ, R31 ;  /* 0x000000ffff077224 */ /* 0x000fce00078e001f */
[----:B------:R-:W-:Y:S05]  /*1210*/  CALL.REL.NOINC `($__internal_0_$__cuda_sm20_div_rn_f64_full) ;  /* 0x0000001c00fc7944 */ /* 0x000fea0003c00000 */
[----:B------:R-:W-:-:S07]  /*1220*/  IMAD.MOV.U32 R13, RZ, RZ, R7 ;  /* 0x000000ffff0d7224 */ /* 0x000fce00078e0007 */
.L_x_16:
[----:B------:R-:W-:Y:S05]  /*1230*/  BSYNC.RECONVERGENT B1 ;  /* 0x0000000000017941 */ /* 0x000fea0003800200 */
.L_x_15:
[----:B------:R-:W-:Y:S01]  /*1240*/  DFMA R8, RZ, R26, RZ ;  /* 0x0000001aff08722b */ /* 0x000fe200000000ff */
[----:B------:R-:W-:Y:S01]  /*1250*/  BSSY.RECONVERGENT B1, `(.L_x_17) ;  /* 0x000000b000017945 */ /* 0x000fe20003800200 */
[-C--:B------:R-:W-:Y:S01]  /*1260*/  DMUL R18, R26, R12.reuse ;  /* 0x0000000c1a127228 */ /* 0x080fe20000000000 */
[----:B------:R-:W-:Y:S01]  /*1270*/  MOV R7, 0x1300 ;  /* 0x0000130000077802 */ /* 0x000fe20000000f00 */
[----:B------:R-:W-:-:S04]  /*1280*/  DMUL R20, R24, R12 ;  /* 0x0000000c18147228 */ /* 0x000fc80000000000 */
[----:B------:R-:W-:-:S08]  /*1290*/  DFMA R8, R30, 12, R8 ;  /* 0x402800001e08782b */ /* 0x000fd00000000008 */
[----:B------:R-:W-:Y:S02]  /*12a0*/  DFMA R32, RZ, R24, R8 ;  /* 0x00000018ff20722b */ /* 0x000fe40000000008 */
[----:B------:R-:W-:-:S06]  /*12b0*/  DMUL R8, R30, R12 ;  /* 0x0000000c1e087228 */ /* 0x000fcc0000000000 */
[----:B------:R-:W-:-:S10]  /*12c0*/  DADD R14, -RZ, |R32| ;  /* 0x00000000ff0e7229 */ /* 0x000fd40000000520 */
[----:B------:R-:W-:Y:S01]  /*12d0*/  IMAD.MOV.U32 R13, RZ, RZ, R14 ;  /* 0x000000ffff0d7224 */ /* 0x000fe200078e000e */
[----:B------:R-:W-:-:S07]  /*12e0*/  MOV R12, R15 ;  /* 0x0000000f000c7202 */ /* 0x000fce0000000f00 */
[----:B------:R-:W-:Y:S05]  /*12f0*/  CALL.REL.NOINC `($_Z10matrix_geniiPd$__internal_accurate_pow) ;  /* 0x0000002800087944 */ /* 0x000fea0003c00000 */
[----:B------:R-:W-:Y:S05]  /*1300*/  BSYNC.RECONVERGENT B1 ;  /* 0x0000000000017941 */ /* 0x000fea0003800200 */
.L_x_17:
[C---:B------:R-:W-:Y:S01]  /*1310*/  DADD R14, R32.reuse, 2 ;  /* 0x40000000200e7429 */ /* 0x040fe20000000000 */
[----:B------:R-:W-:Y:S01]  /*1320*/  BSSY.RECONVERGENT B1, `(.L_x_18) ;  /* 0x000000f000017945 */ /* 0x000fe20003800200 */
[C---:B------:R-:W-:Y:S02]  /*1330*/  DSETP.NEU.AND P0, PT, R32.reuse, RZ, PT ;  /* 0x000000ff2000722a */ /* 0x040fe40003f0d000 */
[----:B------:R-:W-:-:S06]  /*1340*/  DSETP.NEU.AND P2, PT, R32, 1, PT ;  /* 0x3ff000002000742a */ /* 0x000fcc0003f4d000 */
[----:B------:R-:W-:Y:S02]  /*1350*/  LOP3.LUT R14, R15, 0x7ff00000, RZ, 0xc0, !PT ;  /* 0x7ff000000f0e7812 */ /* 0x000fe400078ec0ff */
[----:B------:R-:W-:Y:S02]  /*1360*/  FSEL R15, R12, RZ, P0 ;  /* 0x000000ff0c0f7208 */ /* 0x000fe40000000000 */
[----:B------:R-:W-:Y:S02]  /*1370*/  ISETP.NE.AND P1, PT, R14, 0x7ff00000, PT ;  /* 0x7ff000000e00780c */ /* 0x000fe40003f25270 */
[----:B------:R-:W-:Y:S01]  /*1380*/  FSEL R14, R13, RZ, P0 ;  /* 0x000000ff0d0e7208 */ /* 0x000fe20000000000 */
[----:B------:R-:W-:-:S10]  /*1390*/  IMAD.MOV.U32 R13, RZ, RZ, RZ ;  /* 0x000000ffff0d7224 */ /* 0x000fd400078e00ff */
[----:B------:R-:W-:Y:S05]  /*13a0*/  @P1 BRA `(.L_x_19) ;  /* 0x0000000000181947 */ /* 0x000fea0003800000 */
[----:B------:R-:W-:-:S14]  /*13b0*/  DSETP.NAN.AND P0, PT, R32, R32, PT ;  /* 0x000000202000722a */ /* 0x000fdc0003f08000 */
[----:B------:R-:W-:Y:S01]  /*13c0*/  @P0 DADD R14, R32, 2 ;  /* 0x40000000200e0429 */ /* 0x000fe20000000000 */
[----:B------:R-:W-:Y:S10]  /*13d0*/  @P0 BRA `(.L_x_19) ;  /* 0x00000000000c0947 */ /* 0x000ff40003800000 */
[----:B------:R-:W-:-:S14]  /*13e0*/  DSETP.NEU.AND P0, PT, |R32|, +INF , PT ;  /* 0x7ff000002000742a */ /* 0x000fdc0003f0d200 */
[----:B------:R-:W-:Y:S02]  /*13f0*/  @!P0 IMAD.MOV.U32 R14, RZ, RZ, 0x0 ;  /* 0x00000000ff0e8424 */ /* 0x000fe400078e00ff */
[----:B------:R-:W-:-:S07]  /*1400*/  @!P0 IMAD.MOV.U32 R15, RZ, RZ, 0x7ff00000 ;  /* 0x7ff00000ff0f8424 */ /* 0x000fce00078e00ff */
.L_x_19:
[----:B------:R-:W-:Y:S05]  /*1410*/  BSYNC.RECONVERGENT B1 ;  /* 0x0000000000017941 */ /* 0x000fea0003800200 */
.L_x_18:
[----:B------:R-:W-:Y:S01]  /*1420*/  BSSY.RECONVERGENT B1, `(.L_x_20) ;  /* 0x0000006000017945 */ /* 0x000fe20003800200 */
[----:B------:R-:W-:Y:S01]  /*1430*/  FSEL R22, R14, RZ, P2 ;  /* 0x000000ff0e167208 */ /* 0x000fe20001000000 */
[----:B------:R-:W-:Y:S01]  /*1440*/  IMAD.MOV.U32 R12, RZ, RZ, 0x40180000 ;  /* 0x40180000ff0c7424 */ /* 0x000fe200078e00ff */
[----:B------:R-:W-:Y:S02]  /*1450*/  FSEL R23, R15, 1.875, P2 ;  /* 0x3ff000000f177808 */ /* 0x000fe40001000000 */
[----:B------:R-:W-:-:S07]  /*1460*/  MOV R7, 0x1480 ;  /* 0x0000148000077802 */ /* 0x000fce0000000f00 */
[----:B------:R-:W-:Y:S05]  /*1470*/  CALL.REL.NOINC `($_Z10matrix_geniiPd$__internal_accurate_pow) ;  /* 0x0000002400a87944 */ /* 0x000fea0003c00000 */
[----:B------:R-:W-:Y:S05]  /*1480*/  BSYNC.RECONVERGENT B1 ;  /* 0x0000000000017941 */ /* 0x000fea0003800200 */
.L_x_20:
[----:B------:R-:W-:-:S04]  /*1490*/  LOP3.LUT R13, R13, R12, RZ, 0x3c, !PT ;  /* 0x0000000c0d0d7212 */ /* 0x000fc800078e3cff */
[----:B------:R-:W-:-:S04]  /*14a0*/  LOP3.LUT R12, R13, R12, RZ, 0x3c, !PT ;  /* 0x0000000c0d0c7212 */ /* 0x000fc800078e3cff */
[----:B------:R-:W-:-:S06]  /*14b0*/  LOP3.LUT R13, R13, R12, RZ, 0x3c, !PT ;  /* 0x0000000c0d0d7212 */ /* 0x000fcc00078e3cff */
[----:B------:R-:W-:-:S08]  /*14c0*/  DADD R12, R12, -144 ;  /* 0xc06200000c0c7429 */ /* 0x000fd00000000000 */
[----:B------:R-:W-:-:S08]  /*14d0*/  DADD R12, R12, R22 ;  /* 0x000000000c0c7229 */ /* 0x000fd00000000016 */
[----:B------:R-:W-:-:S06]  /*14e0*/  DSETP.GT.AND P0, PT, R12, RZ, PT ;  /* 0x000000ff0c00722a */ /* 0x000fcc0003f04000 */
[----:B------:R-:W-:-:S06]  /*14f0*/  DSETP.GEU.OR P0, PT, |R20|, 10, !P0 ;  /* 0x402400001400742a */ /* 0x000fcc000470e600 */
[----:B------:R-:W-:-:S14]  /*1500*/  DSETP.GEU.OR P0, PT, |R18|, 10, P0 ;  /* 0x402400001200742a */ /* 0x000fdc000070e600 */
[----:B------:R-:W-:Y:S05]  /*1510*/  @P0 BRA `(.L_x_21) ;  /* 0xffffffec00140947 */ /* 0x000fea000383ffff */
[----:B------:R-:W-:Y:S05]  /*1520*/  BSYNC.RECONVERGENT B0 ;  /* 0x0000000000007941 */ /* 0x000fea0003800200 */
.L_x_0:
[----:B------:R-:W0:Y:S01]  /*1530*/  MUFU.RSQ64H R23, R13 ;  /* 0x0000000d00177308 */ /* 0x000e220000001c00 */
[----:B------:R-:W-:Y:S01]  /*1540*/  VIADD R22, R13, 0xfcb00000 ;  /* 0xfcb000000d167836 */ /* 0x000fe20000000000 */
[----:B------:R-:W-:Y:S01]  /*1550*/  BSSY.RECONVERGENT B0, `(.L_x_22) ;  /* 0x0000014000007945 */ /* 0x000fe20003800200 */
[----:B------:R-:W-:Y:S02]  /*1560*/  IMAD.MOV.U32 R4, RZ, RZ, 0x0 ;  /* 0x00000000ff047424 */ /* 0x000fe400078e00ff */
[----:B------:R-:W-:Y:S01]  /*1570*/  IMAD.MOV.U32 R5, RZ, RZ, 0x3fd80000 ;  /* 0x3fd80000ff057424 */ /* 0x000fe200078e00ff */
        /* <DEDUP_REMOVED lines=15> */
[----:B------:R-:W-:-:S07]  /*1670*/  MOV R12, 0x1690 ;  /* 0x00001690000c7802 */ /* 0x000fce0000000f00 */
[----:B------:R-:W-:Y:S05]  /*1680*/  CALL.REL.NOINC `($__internal_1_$__cuda_sm20_dsqrt_rn_f64_mediumpath_v1) ;  /* 0x0000002000787944 */ /* 0x000fea0003c00000 */
.L_x_23:
[----:B------:R-:W-:Y:S05]  /*1690*/  BSYNC.RECONVERGENT B0 ;  /* 0x0000000000007941 */ /* 0x000fea0003800200 */
.L_x_22:
[----:B------:R-:W-:Y:S01]  /*16a0*/  DADD R36, R32, -R36 ;  /* 0x0000000020247229 */ /* 0x000fe20000000824 */
[----:B------:R-:W-:Y:S01]  /*16b0*/  BSSY.RECONVERGENT B0, `(.L_x_24) ;  /* 0x000000c000007945 */ /* 0x000fe20003800200 */
[----:B------:R-:W-:-:S06]  /*16c0*/  MOV R7, 0x1770 ;  /* 0x0000177000077802 */ /* 0x000fcc0000000f00 */
[-C--:B------:R-:W-:Y:S02]  /*16d0*/  DMUL R2, R26, R36.reuse ;  /* 0x000000241a027228 */ /* 0x080fe40000000000 */
[-C--:B------:R-:W-:Y:S02]  /*16e0*/  DMUL R26, R24, R36.reuse ;  /* 0x00000024181a7228 */ /* 0x080fe40000000000 */
[CC--:B------:R-:W-:Y:S02]  /*16f0*/  DFMA R24, R30.reuse, R36.reuse, -12 ;  /* 0xc02800001e18742b */ /* 0x0c0fe40000000024 */
[----:B------:R-:W-:Y:S02]  /*1700*/  DFMA R34, R30, -R36, 4 ;  /* 0x401000001e22742b */ /* 0x000fe40000000824 */
[----:B------:R-:W-:Y:S02]  /*1710*/  DADD R4, -RZ, |R2| ;  /* 0x00000000ff047229 */ /* 0x000fe40000000502 */
[----:B------:R-:W-:-:S02]  /*1720*/  DADD R32, -R2, 4 ;  /* 0x4010000002207429 */ /* 0x000fc40000000100 */
[----:B------:R-:W-:-:S06]  /*1730*/  DADD R30, -R26, -1 ;  /* 0xbff000001a1e7429 */ /* 0x000fcc0000000100 */
[----:B------:R-:W-:Y:S02]  /*1740*/  IMAD.MOV.U32 R13, RZ, RZ, R4 ;  /* 0x000000ffff0d7224 */ /* 0x000fe400078e0004 */
[----:B------:R-:W-:-:S07]  /*1750*/  IMAD.MOV.U32 R12, RZ, RZ, R5 ;  /* 0x000000ffff0c7224 */ /* 0x000fce00078e0005 */
[----:B------:R-:W-:Y:S05]  /*1760*/  CALL.REL.NOINC `($_Z10matrix_geniiPd$__internal_accurate_pow) ;  /* 0x0000002000ec7944 */ /* 0x000fea0003c00000 */
[----:B------:R-:W-:Y:S05]  /*1770*/  BSYNC.RECONVERGENT B0 ;  /* 0x0000000000007941 */ /* 0x000fea0003800200 */
.L_x_24:
[C---:B------:R-:W-:Y:S01]  /*1780*/  DADD R4, R2.reuse, 2 ;  /* 0x4000000002047429 */ /* 0x040fe20000000000 */
[----:B------:R-:W-:Y:S01]  /*1790*/  BSSY.RECONVERGENT B0, `(.L_x_25) ;  /* 0x000000e000007945 */ /* 0x000fe20003800200 */
[----:B------:R-:W-:Y:S02]  /*17a0*/  DSETP.NEU.AND P0, PT, R2, RZ, PT ;  /* 0x000000ff0200722a */ /* 0x000fe40003f0d000 */
[----:B------:R-:W-:-:S06]  /*17b0*/  DADD R14, -RZ, |R24| ;  /* 0x00000000ff0e7229 */ /* 0x000fcc0000000518 */
[----:B------:R-:W-:Y:S02]  /*17c0*/  LOP3.LUT R4, R5, 0x7ff00000, RZ, 0xc0, !PT ;  /* 0x7ff0000005047812 */ /* 0x000fe400078ec0ff */
[----:B------:R-:W-:Y:S02]  /*17d0*/  FSEL R5, R12, RZ, P0 ;  /* 0x000000ff0c057208 */ /* 0x000fe40000000000 */
[----:B------:R-:W-:Y:S02]  /*17e0*/  ISETP.NE.AND P1, PT, R4, 0x7ff00000, PT ;  /* 0x7ff000000400780c */ /* 0x000fe40003f25270 */
[----:B------:R-:W-:-:S11]  /*17f0*/  FSEL R4, R13, RZ, P0 ;  /* 0x000000ff0d047208 */ /* 0x000fd60000000000 */
[----:B------:R-:W-:Y:S05]  /*1800*/  @P1 BRA `(.L_x_26) ;  /* 0x0000000000181947 */ /* 0x000fea0003800000 */
[----:B------:R-:W-:-:S14]  /*1810*/  DSETP.NAN.AND P0, PT, R2, R2, PT ;  /* 0x000000020200722a */ /* 0x000fdc0003f08000 */
[----:B------:R-:W-:Y:S01]  /*1820*/  @P0 DADD R4, R2, 2 ;  /* 0x4000000002040429 */ /* 0x000fe20000000000 */
[----:B------:R-:W-:Y:S10]  /*1830*/  @P0 BRA `(.L_x_26) ;  /* 0x00000000000c0947 */ /* 0x000ff40003800000 */
[----:B------:R-:W-:-:S14]  /*1840*/  DSETP.NEU.AND P0, PT, |R2|, +INF , PT ;  /* 0x7ff000000200742a */ /* 0x000fdc0003f0d200 */
[----:B------:R-:W-:Y:S02]  /*1850*/  @!P0 IMAD.MOV.U32 R4, RZ, RZ, 0x0 ;  /* 0x00000000ff048424 */ /* 0x000fe400078e00ff */
[----:B------:R-:W-:-:S07]  /*1860*/  @!P0 IMAD.MOV.U32 R5, RZ, RZ, 0x7ff00000 ;  /* 0x7ff00000ff058424 */ /* 0x000fce00078e00ff */
.L_x_26:
[----:B------:R-:W-:Y:S05]  /*1870*/  BSYNC.RECONVERGENT B0 ;  /* 0x0000000000007941 */ /* 0x000fea0003800200 */
.L_x_25:
[----:B------:R-:W-:Y:S01]  /*1880*/  BSSY.RECONVERGENT B0, `(.L_x_27) ;  /* 0x0000005000007945 */ /* 0x000fe20003800200 */
[----:B------:R-:W-:Y:S01]  /*1890*/  IMAD.MOV.U32 R13, RZ, RZ, R14 ;  /* 0x000000ffff0d7224 */ /* 0x000fe200078e000e */
[----:B------:R-:W-:Y:S01]  /*18a0*/  MOV R7, 0x18d0 ;  /* 0x000018d000077802 */ /* 0x000fe20000000f00 */
[----:B------:R-:W-:-:S07]  /*18b0*/  IMAD.MOV.U32 R12, RZ, RZ, R15 ;  /* 0x000000ffff0c7224 */ /* 0x000fce00078e000f */
[----:B------:R-:W-:Y:S05]  /*18c0*/  CALL.REL.NOINC `($_Z10matrix_geniiPd$__internal_accurate_pow) ;  /* 0x0000002000947944 */ /* 0x000fea0003c00000 */
[----:B------:R-:W-:Y:S05]  /*18d0*/  BSYNC.RECONVERGENT B0 ;  /* 0x0000000000007941 */ /* 0x000fea0003800200 */
.L_x_27:
[C---:B------:R-:W-:Y:S01]  /*18e0*/  DADD R14, R24.reuse, 2 ;  /* 0x40000000180e7429 */ /* 0x040fe20000000000 */
[----:B------:R-:W-:Y:S01]  /*18f0*/  BSSY.RECONVERGENT B0, `(.L_x_28) ;  /* 0x000000f000007945 */ /* 0x000fe20003800200 */
[----:B------:R-:W-:-:S08]  /*1900*/  DSETP.NEU.AND P0, PT, R24, RZ, PT ;  /* 0x000000ff1800722a */ /* 0x000fd00003f0d000 */
[----:B------:R-:W-:Y:S02]  /*1910*/  LOP3.LUT R14, R15, 0x7ff00000, RZ, 0xc0, !PT ;  /* 0x7ff000000f0e7812 */ /* 0x000fe400078ec0ff */
[----:B------:R-:W-:Y:S02]  /*1920*/  FSEL R15, R12, RZ, P0 ;  /* 0x000000ff0c0f7208 */ /* 0x000fe40000000000 */
[----:B------:R-:W-:Y:S02]  /*1930*/  ISETP.NE.AND P1, PT, R14, 0x7ff00000, PT ;  /* 0x7ff000000e00780c */ /* 0x000fe40003f25270 */
[----:B------:R-:W-:-:S11]  /*1940*/  FSEL R14, R13, RZ, P0 ;  /* 0x000000ff0d0e7208 */ /* 0x000fd60000000000 */
[----:B------:R-:W-:Y:S05]  /*1950*/  @P1 BRA `(.L_x_29) ;  /* 0x0000000000201947 */ /* 0x000fea0003800000 */
[----:B------:R-:W-:-:S14]  /*1960*/  DSETP.NAN.AND P0, PT, R24, R24, PT ;  /* 0x000000181800722a */ /* 0x000fdc0003f08000 */
[----:B------:R-:W-:Y:S05]  /*1970*/  @P0 BRA `(.L_x_30) ;  /* 0x0000000000140947 */ /* 0x000fea0003800000 */
[----:B------:R-:W-:-:S14]  /*1980*/  DSETP.NEU.AND P0, PT, |R24|, +INF , PT ;  /* 0x7ff000001800742a */ /* 0x000fdc0003f0d200 */
[----:B------:R-:W-:Y:S05]  /*1990*/  @P0 BRA `(.L_x_29) ;  /* 0x0000000000100947 */ /* 0x000fea0003800000 */
[----:B------:R-:W-:Y:S01]  /*19a0*/  IMAD.MOV.U32 R14, RZ, RZ, 0x0 ;  /* 0x00000000ff0e7424 */ /* 0x000fe200078e00ff */
[----:B------:R-:W-:Y:S01]  /*19b0*/  MOV R15, 0x7ff00000 ;  /* 0x7ff00000000f7802 */ /* 0x000fe20000000f00 */
[----:B------:R-:W-:Y:S06]  /*19c0*/  BRA `(.L_x_29) ;  /* 0x0000000000047947 */ /* 0x000fec0003800000 */
.L_x_30:
[----:B------:R-:W-:-:S11]  /*19d0*/  DADD R14, R24, 2 ;  /* 0x40000000180e7429 */ /* 0x000fd60000000000 */
.L_x_29:
[----:B------:R-:W-:Y:S05]  /*19e0*/  BSYNC.RECONVERGENT B0 ;  /* 0x0000000000007941 */ /* 0x000fea0003800200 */
.L_x_28:
[----:B------:R-:W-:Y:S01]  /*19f0*/  DADD R4, RZ, R4 ;  /* 0x00000000ff047229 */ /* 0x000fe20000000004 */
[----:B------:R-:W-:Y:S01]  /*1a00*/  BSSY.RECONVERGENT B0, `(.L_x_31) ;  /* 0x000000d000007945 */ /* 0x000fe20003800200 */
[----:B------:R-:W-:Y:S01]  /*1a10*/  DSETP.NEU.AND P0, PT, R24, 1, PT ;  /* 0x3ff000001800742a */ /* 0x000fe20003f0d000 */
[----:B------:R-:W-:Y:S01]  /*1a20*/  MOV R7, 0x1ad0 ;  /* 0x00001ad000077802 */ /* 0x000fe20000000f00 */
[----:B------:R-:W-:-:S04]  /*1a30*/  DSETP.NEU.AND P1, PT, R2, 1, PT ;  /* 0x3ff000000200742a */ /* 0x000fc80003f2d000 */
[----:B------:R-:W-:Y:S02]  /*1a40*/  FSEL R12, R14, RZ, P0 ;  /* 0x000000ff0e0c7208 */ /* 0x000fe40000000000 */
[----:B------:R-:W-:Y:S01]  /*1a50*/  FSEL R13, R15, 1.875, P0 ;  /* 0x3ff000000f0d7808 */ /* 0x000fe20000000000 */
[----:B------:R-:W-:Y:S01]  /*1a60*/  DADD R14, -RZ, |R26| ;  /* 0x00000000ff0e7229 */ /* 0x000fe2000000051a */
[----:B------:R-:W-:Y:S02]  /*1a70*/  FSEL R4, R4, RZ, P1 ;  /* 0x000000ff04047208 */ /* 0x000fe40000800000 */
[----:B------:R-:W-:-:S06]  /*1a80*/  FSEL R5, R5, 1.875, P1 ;  /* 0x3ff0000005057808 */ /* 0x000fcc0000800000 */
[----:B------:R-:W-:Y:S01]  /*1a90*/  DADD R4, R4, R12 ;  /* 0x0000000004047229 */ /* 0x000fe2000000000c */
[----:B------:R-:W-:Y:S02]  /*1aa0*/  IMAD.MOV.U32 R13, RZ, RZ, R14 ;  /* 0x000000ffff0d7224 */ /* 0x000fe400078e000e */
[----:B------:R-:W-:-:S08]  /*1ab0*/  IMAD.MOV.U32 R12, RZ, RZ, R15 ;  /* 0x000000ffff0c7224 */ /* 0x000fd000078e000f */
[----:B------:R-:W-:Y:S05]  /*1ac0*/  CALL.REL.NOINC `($_Z10matrix_geniiPd$__internal_accurate_pow) ;  /* 0x0000002000147944 */ /* 0x000fea0003c00000 */
[----:B------:R-:W-:Y:S05]  /*1ad0*/  BSYNC.RECONVERGENT B0 ;  /* 0x0000000000007941 */ /* 0x000fea0003800200 */
.L_x_31:
        /* <DEDUP_REMOVED lines=12> */
[----:B------:R-:W-:Y:S02]  /*1ba0*/  IMAD.MOV.U32 R14, RZ, RZ, 0x0 ;  /* 0x00000000ff0e7424 */ /* 0x000fe400078e00ff */
[----:B------:R-:W-:Y:S01]  /*1bb0*/  IMAD.MOV.U32 R15, RZ, RZ, 0x7ff00000 ;  /* 0x7ff00000ff0f7424 */ /* 0x000fe200078e00ff */
[----:B------:R-:W-:Y:S06]  /*1bc0*/  BRA `(.L_x_33) ;  /* 0x0000000000047947 */ /* 0x000fec0003800000 */
.L_x_34:
[----:B------:R-:W-:-:S11]  /*1bd0*/  DADD R14, R26, 2 ;  /* 0x400000001a0e7429 */ /* 0x000fd60000000000 */
.L_x_33:
[----:B------:R-:W-:Y:S05]  /*1be0*/  BSYNC.RECONVERGENT B0 ;  /* 0x0000000000007941 */ /* 0x000fea0003800200 */
.L_x_32:
[----:B------:R-:W-:Y:S01]  /*1bf0*/  DSETP.NEU.AND P0, PT, R26, 1, PT ;  /* 0x3ff000001a00742a */ /* 0x000fe20003f0d000 */
[----:B------:R-:W-:Y:S01]  /*1c00*/  IMAD.MOV.U32 R16, RZ, RZ, 0x0 ;  /* 0x00000000ff107424 */ /* 0x000fe200078e00ff */
[----:B------:R-:W-:Y:S01]  /*1c10*/  BSSY.RECONVERGENT B0, `(.L_x_35) ;  /* 0x0000018000007945 */ /* 0x000fe20003800200 */
[----:B------:R-:W-:-:S03]  /*1c20*/  IMAD.MOV.U32 R17, RZ, RZ, 0x3fd80000 ;  /* 0x3fd80000ff117424 */ /* 0x000fc600078e00ff */
[----:B------:R-:W-:Y:S02]  /*1c30*/  FSEL R12, R14, RZ, P0 ;  /* 0x000000ff0e0c7208 */ /* 0x000fe40000000000 */
[----:B------:R-:W-:-:S06]  /*1c40*/  FSEL R13, R15, 1.875, P0 ;  /* 0x3ff000000f0d7808 */ /* 0x000fcc0000000000 */
[----:B------:R-:W-:-:S06]  /*1c50*/  DADD R12, R4, R12 ;  /* 0x00000000040c7229 */ /* 0x000fcc000000000c */
        /* <DEDUP_REMOVED lines=14> */
[----:B------:R-:W-:Y:S01]  /*1d40*/  MOV R7, R28 ;  /* 0x0000001c00077202 */ /* 0x000fe20000000f00 */
[----:B------:R-:W-:Y:S01]  /*1d50*/  IMAD.MOV.U32 R28, RZ, RZ, R12 ;  /* 0x000000ffff1c7224 */ /* 0x000fe200078e000c */
[----:B------:R-:W-:Y:S01]  /*1d60*/  MOV R12, 0x1d90 ;  /* 0x00001d90000c7802 */ /* 0x000fe20000000f00 */
[----:B------:R-:W-:-:S07]  /*1d70*/  IMAD.MOV.U32 R22, RZ, RZ, R4 ;  /* 0x000000ffff167224 */ /* 0x000fce00078e0004 */
[----:B------:R-:W-:Y:S05]  /*1d80*/  CALL.REL.NOINC `($__internal_1_$__cuda_sm20_dsqrt_rn_f64_mediumpath_v1) ;  /* 0x0000001800b87944 */ /* 0x000fea0003c00000 */
.L_x_36:
[----:B------:R-:W-:Y:S05]  /*1d90*/  BSYNC.RECONVERGENT B0 ;  /* 0x0000000000007941 */ /* 0x000fea0003800200 */
.L_x_35:
[----:B------:R-:W0:Y:S01]  /*1da0*/  MUFU.RCP64H R5, R37 ;  /* 0x0000002500057308 */ /* 0x000e220000001800 */
[----:B------:R-:W-:Y:S01]  /*1db0*/  IMAD.MOV.U32 R4, RZ, RZ, 0x1 ;  /* 0x00000001ff047424 */ /* 0x000fe200078e00ff */
[----:B------:R-:W-:Y:S01]  /*1dc0*/  FSETP.GEU.AND P1, PT, |R3|, 6.5827683646048100446e-37, PT ;  /* 0x036000000300780b */ /* 0x000fe20003f2e200 */
[----:B------:R-:W-:Y:S04]  /*1dd0*/  BSSY.RECONVERGENT B0, `(.L_x_37) ;  /* 0x0000014000007945 */ /* 0x000fe80003800200 */
[----:B0-----:R-:W-:-:S08]  /*1de0*/  DFMA R12, R4, -R36, 1 ;  /* 0x3ff00000040c742b */ /* 0x001fd00000000824 */
[----:B------:R-:W-:-:S08]  /*1df0*/  DFMA R12, R12, R12, R12 ;  /* 0x0000000c0c0c722b */ /* 0x000fd0000000000c */
[----:B------:R-:W-:-:S08]  /*1e00*/  DFMA R12, R4, R12, R4 ;  /* 0x0000000c040c722b */ /* 0x000fd00000000004 */
[----:B------:R-:W-:-:S08]  /*1e10*/  DFMA R4, R12, -R36, 1 ;  /* 0x3ff000000c04742b */ /* 0x000fd00000000824 */
[----:B------:R-:W-:-:S08]  /*1e20*/  DFMA R4, R12, R4, R12 ;  /* 0x000000040c04722b */ /* 0x000fd0000000000c */
[----:B------:R-:W-:-:S08]  /*1e30*/  DMUL R12, R2, R4 ;  /* 0x00000004020c7228 */ /* 0x000fd00000000000 */
[----:B------:R-:W-:-:S08]  /*1e40*/  DFMA R14, R12, -R36, R2 ;  /* 0x800000240c0e722b */ /* 0x000fd00000000002 */
        /* <DEDUP_REMOVED lines=10> */
[----:B------:R-:W-:Y:S02]  /*1ef0*/  IMAD.MOV.U32 R4, RZ, RZ, R12 ;  /* 0x000000ffff047224 */ /* 0x000fe400078e000c */
[----:B------:R-:W-:-:S07]  /*1f00*/  IMAD.MOV.U32 R5, RZ, RZ, R7 ;  /* 0x000000ffff057224 */ /* 0x000fce00078e0007 */
.L_x_38:
[----:B------:R-:W-:Y:S05]  /*1f10*/  BSYNC.RECONVERGENT B0 ;  /* 0x0000000000007941 */ /* 0x000fea0003800200 */
.L_x_37:
[----:B------:R-:W0:Y:S01]  /*1f20*/  MUFU.RCP64H R3, R37 ;  /* 0x0000002500037308 */ /* 0x000e220000001800 */
[----:B------:R-:W-:Y:S01]  /*1f30*/  MOV R2, 0x1 ;  /* 0x0000000100027802 */ /* 0x000fe20000000f00 */
[----:B------:R-:W-:Y:S01]  /*1f40*/  BSSY.RECONVERGENT B0, `(.L_x_39) ;  /* 0x0000015000007945 */ /* 0x000fe20003800200 */
[----:B------:R-:W-:-:S04]  /*1f50*/  FSETP.GEU.AND P1, PT, |R25|, 6.5827683646048100446e-37, PT ;  /* 0x036000001900780b */ /* 0x000fc80003f2e200 */
        /* <DEDUP_REMOVED lines=19> */
.L_x_40:
[----:B------:R-:W-:Y:S05]  /*2090*/  BSYNC.RECONVERGENT B0 ;  /* 0x0000000000007941 */ /* 0x000fea0003800200 */
.L_x_39:
        /* <DEDUP_REMOVED lines=16> */
[----:B------:R-:W-:Y:S01]  /*21a0*/  MOV R12, R36 ;  /* 0x00000024000c7202 */ /* 0x000fe20000000f00 */
[----:B------:R-:W-:Y:S01]  /*21b0*/  IMAD.MOV.U32 R14, RZ, RZ, R27 ;  /* 0x000000ffff0e7224 */ /* 0x000fe200078e001b */
[----:B------:R-:W-:Y:S01]  /*21c0*/  MOV R13, 0x21f0 ;  /* 0x000021f0000d7802 */ /* 0x000fe20000000f00 */
[----:B------:R-:W-:-:S07]  /*21d0*/  IMAD.MOV.U32 R7, RZ, RZ, R37 ;  /* 0x000000ffff077224 */ /* 0x000fce00078e0025 */
[----:B------:R-:W-:Y:S05]  /*21e0*/  CALL.REL.NOINC `($__internal_0_$__cuda_sm20_div_rn_f64_full) ;  /* 0x0000001000087944 */ /* 0x000fea0003c00000 */
[----:B------:R-:W-:Y:S02]  /*21f0*/  IMAD.MOV.U32 R24, RZ, RZ, R12 ;  /* 0x000000ffff187224 */ /* 0x000fe400078e000c */
[----:B------:R-:W-:-:S07]  /*2200*/  IMAD.MOV.U32 R25, RZ, RZ, R7 ;  /* 0x000000ffff197224 */ /* 0x000fce00078e0007 */
.L_x_42:
[----:B------:R-:W-:Y:S05]  /*2210*/  BSYNC.RECONVERGENT B0 ;  /* 0x0000000000007941 */ /* 0x000fea0003800200 */
.L_x_41:
[----:B------:R-:W-:Y:S01]  /*2220*/  DADD R14, -RZ, |R32| ;  /* 0x00000000ff0e7229 */ /* 0x000fe20000000520 */
[----:B------:R-:W-:Y:S01]  /*2230*/  BSSY.RECONVERGENT B0, `(.L_x_43) ;  /* 0x0000005000007945 */ /* 0x000fe20003800200 */
[----:B------:R-:W-:-:S08]  /*2240*/  MOV R7, 0x2280 ;  /* 0x0000228000077802 */ /* 0x000fd00000000f00 */
[----:B------:R-:W-:Y:S02]  /*2250*/  IMAD.MOV.U32 R13, RZ, RZ, R14 ;  /* 0x000000ffff0d7224 */ /* 0x000fe400078e000e */
[----:B------:R-:W-:-:S07]  /*2260*/  IMAD.MOV.U32 R12, RZ, RZ, R15 ;  /* 0x000000ffff0c7224 */ /* 0x000fce00078e000f */
[----:B------:R-:W-:Y:S05]  /*2270*/  CALL.REL.NOINC `($_Z10matrix_geniiPd$__internal_accurate_pow) ;  /* 0x0000001800287944 */ /* 0x000fea0003c00000 */
[----:B------:R-:W-:Y:S05]  /*2280*/  BSYNC.RECONVERGENT B0 ;  /* 0x0000000000007941 */ /* 0x000fea0003800200 */
.L_x_43:
[C---:B------:R-:W-:Y:S01]  /*2290*/  DADD R14, R32.reuse, 2 ;  /* 0x40000000200e7429 */ /* 0x040fe20000000000 */
[----:B------:R-:W-:Y:S01]  /*22a0*/  BSSY.RECONVERGENT B0, `(.L_x_44) ;  /* 0x000000e000007945 */ /* 0x000fe20003800200 */
[----:B------:R-:W-:-:S06]  /*22b0*/  DSETP.NEU.AND P0, PT, R32, RZ, PT ;  /* 0x000000ff2000722a */ /* 0x000fcc0003f0d000 */
[----:B------:R-:W-:Y:S02]  /*22c0*/  FSEL R22, R13, RZ, P0 ;  /* 0x000000ff0d167208 */ /* 0x000fe40000000000 */
[----:B------:R-:W-:Y:S02]  /*22d0*/  LOP3.LUT R14, R15, 0x7ff00000, RZ, 0xc0, !PT ;  /* 0x7ff000000f0e7812 */ /* 0x000fe400078ec0ff */
[----:B------:R-:W-:Y:S02]  /*22e0*/  FSEL R23, R12, RZ, P0 ;  /* 0x000000ff0c177208 */ /* 0x000fe40000000000 */
[----:B------:R-:W-:Y:S01]  /*22f0*/  ISETP.NE.AND P1, PT, R14, 0x7ff00000, PT ;  /* 0x7ff000000e00780c */ /* 0x000fe20003f25270 */
[----:B------:R-:W-:-:S12]  /*2300*/  DADD R14, -RZ, |R34| ;  /* 0x00000000ff0e7229 */ /* 0x000fd80000000522 */
[----:B------:R-:W-:Y:S05]  /*2310*/  @P1 BRA `(.L_x_45) ;  /* 0x0000000000181947 */ /* 0x000fea0003800000 */
[----:B------:R-:W-:-:S14]  /*2320*/  DSETP.NAN.AND P0, PT, R32, R32, PT ;  /* 0x000000202000722a */ /* 0x000fdc0003f08000 */
[----:B------:R-:W-:Y:S01]  /*2330*/  @P0 DADD R22, R32, 2 ;  /* 0x4000000020160429 */ /* 0x000fe20000000000 */
[----:B------:R-:W-:Y:S10]  /*2340*/  @P0 BRA `(.L_x_45) ;  /* 0x00000000000c0947 */ /* 0x000ff40003800000 */
[----:B------:R-:W-:-:S14]  /*2350*/  DSETP.NEU.AND P0, PT, |R32|, +INF , PT ;  /* 0x7ff000002000742a */ /* 0x000fdc0003f0d200 */
[----:B------:R-:W-:Y:S02]  /*2360*/  @!P0 IMAD.MOV.U32 R22, RZ, RZ, 0x0 ;  /* 0x00000000ff168424 */ /* 0x000fe400078e00ff */
[----:B------:R-:W-:-:S07]  /*2370*/  @!P0 IMAD.MOV.U32 R23, RZ, RZ, 0x7ff00000 ;  /* 0x7ff00000ff178424 */ /* 0x000fce00078e00ff */
.L_x_45:
[----:B------:R-:W-:Y:S05]  /*2380*/  BSYNC.RECONVERGENT B0 ;  /* 0x0000000000007941 */ /* 0x000fea0003800200 */
.L_x_44:
[----:B------:R-:W-:Y:S01]  /*2390*/  BSSY.RECONVERGENT B0, `(.L_x_46) ;  /* 0x0000005000007945 */ /* 0x000fe20003800200 */
[----:B------:R-:W-:Y:S01]  /*23a0*/  IMAD.MOV.U32 R13, RZ, RZ, R14 ;  /* 0x000000ffff0d7224 */ /* 0x000fe200078e000e */
[----:B------:R-:W-:Y:S01]  /*23b0*/  MOV R7, 0x23e0 ;  /* 0x000023e000077802 */ /* 0x000fe20000000f00 */
[----:B------:R-:W-:-:S07]  /*23c0*/  IMAD.MOV.U32 R12, RZ, RZ, R15 ;  /* 0x000000ffff0c7224 */ /* 0x000fce00078e000f */
[----:B------:R-:W-:Y:S05]  /*23d0*/  CALL.REL.NOINC `($_Z10matrix_geniiPd$__internal_accurate_pow) ;  /* 0x0000001400d07944 */ /* 0x000fea0003c00000 */
[----:B------:R-:W-:Y:S05]  /*23e0*/  BSYNC.RECONVERGENT B0 ;  /* 0x0000000000007941 */ /* 0x000fea0003800200 */
.L_x_46:
        /* <DEDUP_REMOVED lines=12> */
[----:B------:R-:W-:Y:S01]  /*24b0*/  MOV R14, 0x0 ;  /* 0x00000000000e7802 */ /* 0x000fe20000000f00 */
[----:B------:R-:W-:Y:S01]  /*24c0*/  IMAD.MOV.U32 R15, RZ, RZ, 0x7ff00000 ;  /* 0x7ff00000ff0f7424 */ /* 0x000fe200078e00ff */
[----:B------:R-:W-:Y:S06]  /*24d0*/  BRA `(.L_x_48) ;  /* 0x0000000000047947 */ /* 0x000fec0003800000 */
.L_x_49:
[----:B------:R-:W-:-:S11]  /*24e0*/  DADD R14, R34, 2 ;  /* 0x40000000220e7429 */ /* 0x000fd60000000000 */
.L_x_48:
[----:B------:R-:W-:Y:S05]  /*24f0*/  BSYNC.RECONVERGENT B0 ;  /* 0x0000000000007941 */ /* 0x000fea0003800200 */
.L_x_47:
        /* <DEDUP_REMOVED lines=15> */
.L_x_50:
        /* <DEDUP_REMOVED lines=15> */
.L_x_53:
[----:B------:R-:W-:-:S11]  /*26e0*/  DADD R14, R30, 2 ;  /* 0x400000001e0e7429 */ /* 0x000fd60000000000 */
.L_x_52:
[----:B------:R-:W-:Y:S05]  /*26f0*/  BSYNC.RECONVERGENT B0 ;  /* 0x0000000000007941 */ /* 0x000fea0003800200 */
.L_x_51:
        /* <DEDUP_REMOVED lines=16> */
[----:B------:R-:W-:Y:S01]  /*2800*/  VIADD R23, R27, 0xfff00000 ;  /* 0xfff000001b177836 */ /* 0x000fe20000000000 */
[----:B------:R-:W-:-:S05]  /*2810*/  MOV R22, R26 ;  /* 0x0000001a00167202 */ /* 0x000fca0000000f00 */
[----:B------:R-:W-:-:S08]  /*2820*/  DFMA R14, R16, -R16, R28 ;  /* 0x80000010100e722b */ /* 0x000fd0000000001c */
[----:B------:R-:W-:Y:S01]  /*2830*/  DFMA R36, R14, R22, R16 ;  /* 0x000000160e24722b */ /* 0x000fe20000000010 */
[----:B------:R-:W-:Y:S10]  /*2840*/  @!P0 BRA `(.L_x_55) ;  /* 0x0000000000148947 */ /* 0x000ff40003800000 */
[----:B------:R-:W-:Y:S01]  /*2850*/  IMAD.MOV.U32 R22, RZ, RZ, R12 ;  /* 0x000000ffff167224 */ /* 0x000fe200078e000c */
[----:B------:R-:W-:Y:S01]  /*2860*/  MOV R12, 0x28a0 ;  /* 0x000028a0000c7802 */ /* 0x000fe20000000f00 */
[----:B------:R-:W-:Y:S02]  /*2870*/  IMAD.MOV.U32 R7, RZ, RZ, R26 ;  /* 0x000000ffff077224 */ /* 0x000fe400078e001a */
[----:B------:R-:W-:-:S07]  /*2880*/  IMAD.MOV.U32 R13, RZ, RZ, R29 ;  /* 0x000000ffff0d7224 */ /* 0x000fce00078e001d */
[----:B------:R-:W-:Y:S05]  /*2890*/  CALL.REL.NOINC `($__internal_1_$__cuda_sm20_dsqrt_rn_f64_mediumpath_v1) ;  /* 0x0000000c00f47944 */ /* 0x000fea0003c00000 */
.L_x_55:
[----:B------:R-:W-:Y:S05]  /*28a0*/  BSYNC.RECONVERGENT B0 ;  /* 0x0000000000007941 */ /* 0x000fea0003800200 */
.L_x_54:
        /* <DEDUP_REMOVED lines=21> */
[----:B------:R-:W-:Y:S01]  /*2a00*/  IMAD.MOV.U32 R26, RZ, RZ, R12 ;  /* 0x000000ffff1a7224 */ /* 0x000fe200078e000c */
[----:B------:R-:W-:-:S07]  /*2a10*/  MOV R27, R7 ;  /* 0x00000007001b7202 */ /* 0x000fce0000000f00 */
.L_x_57:
[----:B------:R-:W-:Y:S05]  /*2a20*/  BSYNC.RECONVERGENT B0 ;  /* 0x0000000000007941 */ /* 0x000fea0003800200 */
.L_x_56:
        /* <DEDUP_REMOVED lines=23> */
.L_x_59:
[----:B------:R-:W-:Y:S05]  /*2ba0*/  BSYNC.RECONVERGENT B0 ;  /* 0x0000000000007941 */ /* 0x000fea0003800200 */
.L_x_58:
        /* <DEDUP_REMOVED lines=21> */
[----:B------:R-:W-:-:S07]  /*2d00*/  IMAD.MOV.U32 R13, RZ, RZ, R7 ;  /* 0x000000ffff0d7224 */ /* 0x000fce00078e0007 */
.L_x_61:
[----:B------:R-:W-:Y:S05]  /*2d10*/  BSYNC.RECONVERGENT B0 ;  /* 0x0000000000007941 */ /* 0x000fea0003800200 */
.L_x_60:
[----:B------:R-:W0:Y:S01]  /*2d20*/  MUFU.RCP64H R15, 20 ;  /* 0x40340000000f7908 */ /* 0x000e220000001800 */
[----:B------:R-:W-:Y:S01]  /*2d30*/  IMAD.MOV.U32 R22, RZ, RZ, 0x0 ;  /* 0x00000000ff167424 */ /* 0x000fe200078e00ff */
[----:B------:R-:W-:Y:S01]  /*2d40*/  DADD R18, R18, 10 ;  /* 0x4024000012127429 */ /* 0x000fe20000000000 */
[----:B------:R-:W-:Y:S01]  /*2d50*/  IMAD.MOV.U32 R23, RZ, RZ, 0x40340000 ;  /* 0x40340000ff177424 */ /* 0x000fe200078e00ff */
[----:B------:R-:W-:Y:S01]  /*2d60*/  DFMA R4, R26, R4, RZ ;  /* 0x000000041a04722b */ /* 0x000fe200000000ff */
[----:B------:R-:W-:Y:S01]  /*2d70*/  IMAD.MOV.U32 R14, RZ, RZ, 0x1 ;  /* 0x00000001ff0e7424 */ /* 0x000fe200078e00ff */
[----:B------:R-:W-:Y:S06]  /*2d80*/  BSSY.RECONVERGENT B0, `(.L_x_62) ;  /* 0x000001a000007945 */ /* 0x000fec0003800200 */
[----:B------:R-:W-:Y:S01]  /*2d90*/  DFMA R4, R32, R2, R4 ;  /* 0x000000022004722b */ /* 0x000fe20000000004 */
[----:B------:R-:W-:Y:S01]  /*2da0*/  FSETP.GEU.AND P2, PT, |R19|, 6.5827683646048100446e-37, PT ;  /* 0x036000001300780b */ /* 0x000fe20003f4e200 */
[----:B0-----:R-:W-:-:S06]  /*2db0*/  DFMA R16, R14, -R22, 1 ;  /* 0x3ff000000e10742b */ /* 0x001fcc0000000816 */
[----:B------:R-:W-:Y:S02]  /*2dc0*/  DFMA R4, R12, R24, R4 ;  /* 0x000000180c04722b */ /* 0x000fe40000000004 */
[----:B------:R-:W-:-:S06]  /*2dd0*/  DFMA R16, R16, R16, R16 ;  /* 0x000000101010722b */ /* 0x000fcc0000000010 */
[----:B------:R-:W-:Y:S02]  /*2de0*/  DSETP.GEU.AND P0, PT, R4, RZ, PT ;  /* 0x000000ff0400722a */ /* 0x000fe40003f0e000 */
[----:B------:R-:W-:-:S04]  /*2df0*/  DFMA R16, R14, R16, R14 ;  /* 0x000000100e10722b */ /* 0x000fc8000000000e */
[----:B------:R-:W-:Y:S02]  /*2e00*/  FSEL R4, R4, RZ, P0 ;  /* 0x000000ff04047208 */ /* 0x000fe40000000000 */
[----:B------:R-:W-:Y:S02]  /*2e10*/  FSEL R5, R5, RZ, P0 ;  /* 0x000000ff05057208 */ /* 0x000fe40000000000 */
[----:B------:R-:W-:-:S08]  /*2e20*/  DFMA R14, R16, -R22, 1 ;  /* 0x3ff00000100e742b */ /* 0x000fd00000000816 */
[----:B------:R-:W-:-:S08]  /*2e30*/  DFMA R14, R16, R14, R16 ;  /* 0x0000000e100e722b */ /* 0x000fd00000000010 */
[----:B------:R-:W-:-:S08]  /*2e40*/  DMUL R16, R18, R14 ;  /* 0x0000000e12107228 */ /* 0x000fd00000000000 */
[----:B------:R-:W-:-:S08]  /*2e50*/  DFMA R22, R16, -20, R18 ;  /* 0xc03400001016782b */ /* 0x000fd00000000012 */
[----:B------:R-:W-:-:S10]  /*2e60*/  DFMA R2, R14, R22, R16 ;  /* 0x000000160e02722b */ /* 0x000fd40000000010 */
[----:B------:R-:W-:-:S05]  /*2e70*/  FFMA R7, RZ, 2.8125, R3 ;  /* 0x40340000ff077823 */ /* 0x000fca0000000003 */
[----:B------:R-:W-:-:S13]  /*2e80*/  FSETP.GT.AND P1, PT, |R7|, 1.469367938527859385e-39, PT ;  /* 0x001000000700780b */ /* 0x000fda0003f24200 */
[----:B------:R-:W-:Y:S05]  /*2e90*/  @P1 BRA P2, `(.L_x_63) ;  /* 0x0000000000201947 */ /* 0x000fea0001000000 */
[----:B------:R-:W-:Y:S01]  /*2ea0*/  IMAD.MOV.U32 R15, RZ, RZ, R18 ;  /* 0x000000ffff0f7224 */ /* 0x000fe200078e0012 */
[----:B------:R-:W-:Y:S01]  /*2eb0*/  MOV R7, 0x40340000 ;  /* 0x4034000000077802 */ /* 0x000fe20000000f00 */
[----:B------:R-:W-:Y:S01]  /*2ec0*/  IMAD.MOV.U32 R14, RZ, RZ, R19 ;  /* 0x000000ffff0e7224 */ /* 0x000fe200078e0013 */
[----:B------:R-:W-:Y:S01]  /*2ed0*/  MOV R13, 0x2f00 ;  /* 0x00002f00000d7802 */ /* 0x000fe20000000f00 */
[----:B------:R-:W-:-:S07]  /*2ee0*/  IMAD.MOV.U32 R12, RZ, RZ, RZ ;  /* 0x000000ffff0c7224 */ /* 0x000fce00078e00ff */
[----:B------:R-:W-:Y:S05]  /*2ef0*/  CALL.REL.NOINC `($__internal_0_$__cuda_sm20_div_rn_f64_full) ;  /* 0x0000000000c47944 */ /* 0x000fea0003c00000 */
[----:B------:R-:W-:Y:S02]  /*2f00*/  IMAD.MOV.U32 R2, RZ, RZ, R12 ;  /* 0x000000ffff027224 */ /* 0x000fe400078e000c */
[----:B------:R-:W-:-:S07]  /*2f10*/  IMAD.MOV.U32 R3, RZ, RZ, R7 ;  /* 0x000000ffff037224 */ /* 0x000fce00078e0007 */
.L_x_63:
[----:B------:R-:W-:Y:S05]  /*2f20*/  BSYNC.RECONVERGENT B0 ;  /* 0x0000000000007941 */ /* 0x000fea0003800200 */
.L_x_62:
[----:B------:R-:W0:Y:S01]  /*2f30*/  MUFU.RCP64H R13, 20 ;  /* 0x40340000000d7908 */ /* 0x000e220000001800 */
[----:B------:R-:W-:Y:S01]  /*2f40*/  IMAD.MOV.U32 R14, RZ, RZ, 0x0 ;  /* 0x00000000ff0e7424 */ /* 0x000fe200078e00ff */
[----:B------:R-:W1:Y:S01]  /*2f50*/  LDCU UR6, c[0x0][0x384] ;  /* 0x00007080ff0677ac */ /* 0x000e620008000800 */
[----:B------:R-:W-:Y:S01]  /*2f60*/  IMAD.MOV.U32 R15, RZ, RZ, 0x40340000 ;  /* 0x40340000ff0f7424 */ /* 0x000fe200078e00ff */
[----:B------:R-:W-:Y:S01]  /*2f70*/  DADD R20, R20, 10 ;  /* 0x4024000014147429 */ /* 0x000fe20000000000 */
[----:B------:R-:W-:Y:S01]  /*2f80*/  IMAD.MOV.U32 R12, RZ, RZ, 0x1 ;  /* 0x00000001ff0c7424 */ /* 0x000fe200078e00ff */
[----:B------:R-:W-:Y:S08]  /*2f90*/  BSSY.RECONVERGENT B0, `(.L_x_64) ;  /* 0x0000019000007945 */ /* 0x000ff00003800200 */
[----:B------:R-:W-:Y:S01]  /*2fa0*/  FSETP.GEU.AND P1, PT, |R21|, 6.5827683646048100446e-37, PT ;  /* 0x036000001500780b */ /* 0x000fe20003f2e200 */
[----:B0-----:R-:W-:Y:S01]  /*2fb0*/  DFMA R16, R12, -R14, 1 ;  /* 0x3ff000000c10742b */ /* 0x001fe2000000080e */
[----:B-1----:R-:W0:Y:S07]  /*2fc0*/  I2F.F64 R18, UR6 ;  /* 0x0000000600127d12 */ /* 0x002e2e0008201c00 */
[----:B------:R-:W-:-:S08]  /*2fd0*/  DFMA R16, R16, R16, R16 ;  /* 0x000000101010722b */ /* 0x000fd00000000010 */
[----:B------:R-:W-:-:S08]  /*2fe0*/  DFMA R16, R12, R16, R12 ;  /* 0x000000100c10722b */ /* 0x000fd0000000000c */
[----:B------:R-:W-:-:S08]  /*2ff0*/  DFMA R14, R16, -R14, 1 ;  /* 0x3ff00000100e742b */ /* 0x000fd0000000080e */
[----:B------:R-:W-:Y:S02]  /*3000*/  DFMA R22, R16, R14, R16 ;  /* 0x0000000e1016722b */ /* 0x000fe40000000010 */
[----:B0-----:R-:W-:-:S06]  /*3010*/  DMUL R14, R18, R2 ;  /* 0x00000002120e7228 */ /* 0x001fcc0000000000 */
[----:B------:R-:W-:-:S04]  /*3020*/  DMUL R12, R22, R20 ;  /* 0x00000014160c7228 */ /* 0x000fc80000000000 */
[----:B------:R-:W0:Y:S04]  /*3030*/  F2I.F64.TRUNC R14, R14 ;  /* 0x0000000e000e7311 */ /* 0x000e28000030d100 */
[----:B------:R-:W-:-:S08]  /*3040*/  DFMA R16, R12, -20, R20 ;  /* 0xc03400000c10782b */ /* 0x000fd00000000014 */
[----:B------:R-:W-:-:S10]  /*3050*/  DFMA R12, R22, R16, R12 ;  /* 0x00000010160c722b */ /* 0x000fd4000000000c */
[----:B------:R-:W-:-:S05]  /*3060*/  FFMA R2, RZ, 2.8125, R13 ;  /* 0x40340000ff027823 */ /* 0x000fca000000000d */
[----:B------:R-:W-:Y:S02]  /*3070*/  FSETP.GT.AND P0, PT, |R2|, 1.469367938527859385e-39, PT ;  /* 0x001000000200780b */ /* 0x000fe40003f04200 */
[----:B0-----:R-:W-:-:S05]  /*3080*/  LOP3.LUT R2, RZ, R14, RZ, 0x33, !PT ;  /* 0x0000000eff027212 */ /* 0x001fca00078e33ff */
[----:B------:R-:W-:-:S06]  /*3090*/  VIADD R2, R2, UR6 ;  /* 0x0000000602027c36 */ /* 0x000fcc0008000000 */
[----:B------:R-:W-:Y:S05]  /*30a0*/  @P0 BRA P1, `(.L_x_65) ;  /* 0x00000000001c0947 */ /* 0x000fea0000800000 */
[----:B------:R-:W-:Y:S01]  /*30b0*/  IMAD.MOV.U32 R15, RZ, RZ, R20 ;  /* 0x000000ffff0f7224 */ /* 0x000fe200078e0014 */
[----:B------:R-:W-:Y:S01]  /*30c0*/  MOV R7, 0x40340000 ;  /* 0x4034000000077802 */ /* 0x000fe20000000f00 */
[----:B------:R-:W-:Y:S01]  /*30d0*/  IMAD.MOV.U32 R14, RZ, RZ, R21 ;  /* 0x000000ffff0e7224 */ /* 0x000fe200078e0015 */
[----:B------:R-:W-:Y:S01]  /*30e0*/  MOV R13, 0x3110 ;  /* 0x00003110000d7802 */ /* 0x000fe20000000f00 */
[----:B------:R-:W-:-:S07]  /*30f0*/  IMAD.MOV.U32 R12, RZ, RZ, RZ ;  /* 0x000000ffff0c7224 */ /* 0x000fce00078e00ff */
[----:B------:R-:W-:Y:S05]  /*3100*/  CALL.REL.NOINC `($__internal_0_$__cuda_sm20_div_rn_f64_full) ;  /* 0x0000000000407944 */ /* 0x000fea0003c00000 */
[----:B------:R-:W-:-:S07]  /*3110*/  IMAD.MOV.U32 R13, RZ, RZ, R7 ;  /* 0x000000ffff0d7224 */ /* 0x000fce00078e0007 */
.L_x_65:
[----:B------:R-:W-:Y:S05]  /*3120*/  BSYNC.RECONVERGENT B0 ;  /* 0x0000000000007941 */ /* 0x000fea0003800200 */
.L_x_64:
[----:B------:R-:W-:Y:S01]  /*3130*/  DMUL R12, R18, R12 ;  /* 0x0000000c120c7228 */ /* 0x000fe20000000000 */
[----:B------:R-:W0:Y:S01]  /*3140*/  LDC.64 R14, c[0x0][0x388] ;  /* 0x0000e200ff0e7b82 */ /* 0x000e220000000a00 */
[----:B------:R-:W1:Y:S08]  /*3150*/  LDCU.64 UR6, c[0x0][0x380] ;  /* 0x00007000ff0677ac */ /* 0x000e700008000a00 */
[----:B------:R-:W1:Y:S02]  /*3160*/  F2I.F64.TRUNC R13, R12 ;  /* 0x0000000c000d7311 */ /* 0x000e64000030d100 */
[----:B-1----:R-:W-:-:S04]  /*3170*/  IMAD R3, R2, UR7, R13 ;  /* 0x0000000702037c24 */ /* 0x002fc8000f8e020d */
[----:B0-----:R-:W-:-:S05]  /*3180*/  IMAD.WIDE R2, R3, 0x8, R14 ;  /* 0x0000000803027825 */ /* 0x001fca00078e020e */
[----:B------:R0:W-:Y:S04]  /*3190*/  REDG.E.ADD.F64.RN.STRONG.GPU desc[UR4][R2.64], R4 ;  /* 0x00000004020079a6 */ /* 0x0001e8000c12ff04 */
[----:B------:R-:W2:Y:S01]  /*31a0*/  LDG.E.64 R14, desc[UR4][R2.64] ;  /* 0x00000004020e7981 */ /* 0x000ea2000c1e1b00 */
[----:B------:R-:W-:-:S05]  /*31b0*/  IMAD.IADD R0, R6, 0x1, R0 ;  /* 0x0000000106007824 */ /* 0x000fca00078e0200 */
[----:B------:R-:W-:Y:S01]  /*31c0*/  ISETP.GE.AND P0, PT, R0, UR6, PT ;  /* 0x0000000600007c0c */ /* 0x000fe2000bf06270 */
[----:B--2---:R-:W-:-:S07]  /*31d0*/  DADD R14, R4, R14 ;  /* 0x00000000040e7229 */ /* 0x004fce000000000e */
[----:B------:R0:W-:Y:S05]  /*31e0*/  STG.E.64 desc[UR4][R2.64], R14 ;  /* 0x0000000e02007986 */ /* 0x0001ea000c101b04 */
[----:B------:R-:W-:Y:S05]  /*31f0*/  @!P0 BRA `(.L_x_66) ;  /* 0xffffffcc00bc8947 */ /* 0x000fea000383ffff */
[----:B------:R-:W-:Y:S05]  /*3200*/  EXIT ;  /* 0x000000000000794d */ /* 0x000fea0003800000 */
        .weak           $__internal_0_$__cuda_sm20_div_rn_f64_full
        .type           $__internal_0_$__cuda_sm20_div_rn_f64_full,@function
        .size           $__internal_0_$__cuda_sm20_div_rn_f64_full,($__internal_1_$__cuda_sm20_dsqrt_rn_f64_mediumpath_v1 - $__internal_0_$__cuda_sm20_div_rn_f64_full)
$__internal_0_$__cuda_sm20_div_rn_f64_full:
[C---:B------:R-:W-:Y:S01]  /*3210*/  FSETP.GEU.AND P0, PT, |R7|.reuse, 1.469367938527859385e-39, PT ;  /* 0x001000000700780b */ /* 0x040fe20003f0e200 */
[----:B------:R-:W-:Y:S01]  /*3220*/  IMAD.MOV.U32 R28, RZ, RZ, R12 ;  /* 0x000000ffff1c7224 */ /* 0x000fe200078e000c */
[C---:B------:R-:W-:Y:S01]  /*3230*/  LOP3.LUT R22, R7.reuse, 0x800fffff, RZ, 0xc0, !PT ;  /* 0x800fffff07167812 */ /* 0x040fe200078ec0ff */
[----:B------:R-:W-:Y:S01]  /*3240*/  IMAD.MOV.U32 R29, RZ, RZ, R7 ;  /* 0x000000ffff1d7224 */ /* 0x000fe200078e0007 */
[----:B------:R-:W-:Y:S01]  /*3250*/  BSSY.RECONVERGENT B2, `(.L_x_67) ;  /* 0x000005c000027945 */ /* 0x000fe20003800200 */
[----:B------:R-:W-:Y:S01]  /*3260*/  IMAD.MOV.U32 R39, RZ, RZ, R14 ;  /* 0x000000ffff277224 */ /* 0x000fe200078e000e */
[----:B------:R-:W-:Y:S01]  /*3270*/  LOP3.LUT R23, R22, 0x3ff00000, RZ, 0xfc, !PT ;  /* 0x3ff0000016177812 */ /* 0x000fe200078efcff */
[----:B------:R-:W-:Y:S01]  /*3280*/  IMAD.MOV.U32 R22, RZ, RZ, R12 ;  /* 0x000000ffff167224 */ /* 0x000fe200078e000c */
[----:B------:R-:W-:Y:S01]  /*3290*/  LOP3.LUT R14, R7, 0x7ff00000, RZ, 0xc0, !PT ;  /* 0x7ff00000070e7812 */ /* 0x000fe200078ec0ff */
[----:B------:R-:W-:Y:S01]  /*32a0*/  IMAD.MOV.U32 R16, RZ, RZ, 0x1 ;  /* 0x00000001ff107424 */ /* 0x000fe200078e00ff */
[C---:B------:R-:W-:Y:S01]  /*32b0*/  FSETP.GEU.AND P2, PT, |R39|.reuse, 1.469367938527859385e-39, PT ;  /* 0x001000002700780b */ /* 0x040fe20003f4e200 */
[----:B------:R-:W-:Y:S01]  /*32c0*/  IMAD.MOV.U32 R38, RZ, RZ, R15 ;  /* 0x000000ffff267224 */ /* 0x000fe200078e000f */
[----:B------:R-:W-:Y:S01]  /*32d0*/  LOP3.LUT R12, R39, 0x7ff00000, RZ, 0xc0, !PT ;  /* 0x7ff00000270c7812 */ /* 0x000fe200078ec0ff */
[----:B------:R-:W-:Y:S01]  /*32e0*/  @!P0 DMUL R22, R28, 8.98846567431157953865e+307 ;  /* 0x7fe000001c168828 */ /* 0x000fe20000000000 */
[----:B------:R-:W-:-:S02]  /*32f0*/  IMAD.MOV.U32 R7, RZ, RZ, 0x1ca00000 ;  /* 0x1ca00000ff077424 */ /* 0x000fc400078e00ff */
[C---:B------:R-:W-:Y:S02]  /*3300*/  ISETP.GE.U32.AND P1, PT, R12.reuse, R14, PT ;  /* 0x0000000e0c00720c */ /* 0x040fe40003f26070 */
[----:B------:R-:W-:Y:S01]  /*3310*/  MOV R40, R38 ;  /* 0x0000002600287202 */ /* 0x000fe20000000f00 */
[----:B------:R-:W0:Y:S04]  /*3320*/  MUFU.RCP64H R17, R23 ;  /* 0x0000001700117308 */ /* 0x000e280000001800 */
[----:B------:R-:W-:Y:S01]  /*3330*/  @!P2 LOP3.LUT R15, R29, 0x7ff00000, RZ, 0xc0, !PT ;  /* 0x7ff000001d0fa812 */ /* 0x000fe200078ec0ff */
[----:B------:R-:W-:Y:S01]  /*3340*/  @!P2 IMAD.MOV.U32 R42, RZ, RZ, RZ ;  /* 0x000000ffff2aa224 */ /* 0x000fe200078e00ff */
[----:B------:R-:W-:Y:S02]  /*3350*/  @!P0 LOP3.LUT R14, R23, 0x7ff00000, RZ, 0xc0, !PT ;  /* 0x7ff00000170e8812 */ /* 0x000fe400078ec0ff */
[----:B------:R-:W-:-:S04]  /*3360*/  @!P2 ISETP.GE.U32.AND P3, PT, R12, R15, PT ;  /* 0x0000000f0c00a20c */ /* 0x000fc80003f66070 */
[----:B------:R-:W-:-:S04]  /*3370*/  @!P2 SEL R15, R7, 0x63400000, !P3 ;  /* 0x63400000070fa807 */ /* 0x000fc80005800000 */
[----:B------:R-:W-:Y:S01]  /*3380*/  @!P2 LOP3.LUT R15, R15, 0x80000000, R39, 0xf8, !PT ;  /* 0x800000000f0fa812 */ /* 0x000fe200078ef827 */
[----:B0-----:R-:W-:-:S03]  /*3390*/  DFMA R44, R16, -R22, 1 ;  /* 0x3ff00000102c742b */ /* 0x001fc60000000816 */
[----:B------:R-:W-:Y:S01]  /*33a0*/  @!P2 LOP3.LUT R43, R15, 0x100000, RZ, 0xfc, !PT ;  /* 0x001000000f2ba812 */ /* 0x000fe200078efcff */
[----:B------:R-:W-:-:S04]  /*33b0*/  IMAD.MOV.U32 R15, RZ, RZ, R12 ;  /* 0x000000ffff0f7224 */ /* 0x000fc800078e000c */
[----:B------:R-:W-:-:S08]  /*33c0*/  DFMA R44, R44, R44, R44 ;  /* 0x0000002c2c2c722b */ /* 0x000fd0000000002c */
[----:B------:R-:W-:Y:S01]  /*33d0*/  DFMA R44, R16, R44, R16 ;  /* 0x0000002c102c722b */ /* 0x000fe20000000010 */
[----:B------:R-:W-:-:S04]  /*33e0*/  SEL R16, R7, 0x63400000, !P1 ;  /* 0x6340000007107807 */ /* 0x000fc80004800000 */
[----:B------:R-:W-:-:S03]  /*33f0*/  LOP3.LUT R41, R16, 0x800fffff, R39, 0xf8, !PT ;  /* 0x800fffff10297812 */ /* 0x000fc600078ef827 */
[----:B------:R-:W-:-:S03]  /*3400*/  DFMA R16, R44, -R22, 1 ;  /* 0x3ff000002c10742b */ /* 0x000fc60000000816 */
[----:B------:R-:W-:-:S05]  /*3410*/  @!P2 DFMA R40, R40, 2, -R42 ;  /* 0x400000002828a82b */ /* 0x000fca000000082a */
[----:B------:R-:W-:-:S05]  /*3420*/  DFMA R44, R44, R16, R44 ;  /* 0x000000102c2c722b */ /* 0x000fca000000002c */
[----:B------:R-:W-:-:S03]  /*3430*/  @!P2 LOP3.LUT R15, R41, 0x7ff00000, RZ, 0xc0, !PT ;  /* 0x7ff00000290fa812 */ /* 0x000fc600078ec0ff */
[----:B------:R-:W-:Y:S02]  /*3440*/  DMUL R42, R44, R40 ;  /* 0x000000282c2a7228 */ /* 0x000fe40000000000 */
[----:B------:R-:W-:-:S05]  /*3450*/  VIADD R16, R15, 0xffffffff ;  /* 0xffffffff0f107836 */ /* 0x000fca0000000000 */
[----:B------:R-:W-:Y:S01]  /*3460*/  ISETP.GT.U32.AND P0, PT, R16, 0x7feffffe, PT ;  /* 0x7feffffe1000780c */ /* 0x000fe20003f04070 */
[----:B------:R-:W-:Y:S01]  /*3470*/  VIADD R16, R14, 0xffffffff ;  /* 0xffffffff0e107836 */ /* 0x000fe20000000000 */
[----:B------:R-:W-:-:S04]  /*3480*/  DFMA R46, R42, -R22, R40 ;  /* 0x800000162a2e722b */ /* 0x000fc80000000028 */
[----:B------:R-:W-:-:S04]  /*3490*/  ISETP.GT.U32.OR P0, PT, R16, 0x7feffffe, P0 ;  /* 0x7feffffe1000780c */ /* 0x000fc80000704470 */
[----:B------:R-:W-:-:S09]  /*34a0*/  DFMA R16, R44, R46, R42 ;  /* 0x0000002e2c10722b */ /* 0x000fd2000000002a */
[----:B------:R-:W-:Y:S05]  /*34b0*/  @P0 BRA `(.L_x_68) ;  /* 0x0000000000740947 */ /* 0x000fea0003800000 */
[----:B------:R-:W-:-:S04]  /*34c0*/  LOP3.LUT R14, R29, 0x7ff00000, RZ, 0xc0, !PT ;  /* 0x7ff000001d0e7812 */ /* 0x000fc800078ec0ff */
[CC--:B------:R-:W-:Y:S02]  /*34d0*/  VIADDMNMX R15, R12.reuse, -R14.reuse, 0xb9600000, !PT ;  /* 0xb96000000c0f7446 */ /* 0x0c0fe4000780090e */
[----:B------:R-:W-:Y:S01]  /*34e0*/  ISETP.GE.U32.AND P0, PT, R12, R14, PT ;  /* 0x0000000e0c00720c */ /* 0x000fe20003f06070 */
[----:B------:R-:W-:Y:S01]  /*34f0*/  IMAD.MOV.U32 R14, RZ, RZ, RZ ;  /* 0x000000ffff0e7224 */ /* 0x000fe200078e00ff */
[----:B------:R-:W-:Y:S02]  /*3500*/  VIMNMX R15, PT, PT, R15, 0x46a00000, PT ;  /* 0x46a000000f0f7848 */ /* 0x000fe40003fe0100 */
[----:B------:R-:W-:-:S05]  /*3510*/  SEL R7, R7, 0x63400000, !P0 ;  /* 0x6340000007077807 */ /* 0x000fca0004000000 */
[----:B------:R-:W-:-:S04]  /*3520*/  IMAD.IADD R7, R15, 0x1, -R7 ;  /* 0x000000010f077824 */ /* 0x000fc800078e0a07 */
[----:B------:R-:W-:-:S06]  /*3530*/  VIADD R15, R7, 0x7fe00000 ;  /* 0x7fe00000070f7836 */ /* 0x000fcc0000000000 */
[----:B------:R-:W-:-:S10]  /*3540*/  DMUL R42, R16, R14 ;  /* 0x0000000e102a7228 */ /* 0x000fd40000000000 */
[----:B------:R-:W-:-:S13]  /*3550*/  FSETP.GTU.AND P0, PT, |R43|, 1.469367938527859385e-39, PT ;  /* 0x001000002b00780b */ /* 0x000fda0003f0c200 */
[----:B------:R-:W-:Y:S05]  /*3560*/  @P0 BRA `(.L_x_69) ;  /* 0x0000000000a80947 */ /* 0x000fea0003800000 */
[----:B------:R-:W-:-:S06]  /*3570*/  DFMA R22, R16, -R22, R40 ;  /* 0x800000161016722b */ /* 0x000fcc0000000028 */
[----:B------:R-:W-:-:S04]  /*3580*/  IMAD.MOV.U32 R22, RZ, RZ, RZ ;  /* 0x000000ffff167224 */ /* 0x000fc800078e00ff */
[C---:B------:R-:W-:Y:S02]  /*3590*/  FSETP.NEU.AND P0, PT, R23.reuse, RZ, PT ;  /* 0x000000ff1700720b */ /* 0x040fe40003f0d000 */
[----:B------:R-:W-:-:S04]  /*35a0*/  LOP3.LUT R28, R23, 0x80000000, R29, 0x48, !PT ;  /* 0x80000000171c7812 */ /* 0x000fc800078e481d */
[----:B------:R-:W-:-:S07]  /*35b0*/  LOP3.LUT R23, R28, R15, RZ, 0xfc, !PT ;  /* 0x0000000f1c177212 */ /* 0x000fce00078efcff */
[----:B------:R-:W-:Y:S05]  /*35c0*/  @!P0 BRA `(.L_x_69) ;  /* 0x0000000000908947 */ /* 0x000fea0003800000 */
[----:B------:R-:W-:Y:S01]  /*35d0*/  IMAD.MOV R15, RZ, RZ, -R7 ;  /* 0x000000ffff0f7224 */ /* 0x000fe200078e0a07 */
[----:B------:R-:W-:Y:S02]  /*35e0*/  MOV R14, RZ ;  /* 0x000000ff000e7202 */ /* 0x000fe40000000f00 */
[----:B------:R-:W-:-:S04]  /*35f0*/  IADD3 R7, PT, PT, -R7, -0x43300000, RZ ;  /* 0xbcd0000007077810 */ /* 0x000fc80007ffe1ff */
[----:B------:R-:W-:Y:S02]  /*3600*/  DFMA R14, R42, -R14, R16 ;  /* 0x8000000e2a0e722b */ /* 0x000fe40000000010 */
[----:B------:R-:W-:-:S08]  /*3610*/  DMUL.RP R16, R16, R22 ;  /* 0x0000001610107228 */ /* 0x000fd00000008000 */
[----:B------:R-:W-:Y:S02]  /*3620*/  FSETP.NEU.AND P0, PT, |R15|, R7, PT ;  /* 0x000000070f00720b */ /* 0x000fe40003f0d200 */
[----:B------:R-:W-:Y:S02]  /*3630*/  LOP3.LUT R28, R17, R28, RZ, 0x3c, !PT ;  /* 0x0000001c111c7212 */ /* 0x000fe400078e3cff */
[----:B------:R-:W-:Y:S02]  /*3640*/  FSEL R7, R16, R42, !P0 ;  /* 0x0000002a10077208 */ /* 0x000fe40004000000 */
[----:B------:R-:W-:-:S03]  /*3650*/  FSEL R28, R28, R43, !P0 ;  /* 0x0000002b1c1c7208 */ /* 0x000fc60004000000 */
[----:B------:R-:W-:Y:S02]  /*3660*/  IMAD.MOV.U32 R42, RZ, RZ, R7 ;  /* 0x000000ffff2a7224 */ /* 0x000fe400078e0007 */
[----:B------:R-:W-:Y:S01]  /*3670*/  IMAD.MOV.U32 R43, RZ, RZ, R28 ;  /* 0x000000ffff2b7224 */ /* 0x000fe200078e001c */
[----:B------:R-:W-:Y:S06]  /*3680*/  BRA `(.L_x_69) ;  /* 0x0000000000607947 */ /* 0x000fec0003800000 */
.L_x_68:
[----:B------:R-:W-:-:S14]  /*3690*/  DSETP.NAN.AND P0, PT, R38, R38, PT ;  /* 0x000000262600722a */ /* 0x000fdc0003f08000 */
[----:B------:R-:W-:Y:S05]  /*36a0*/  @P0 BRA `(.L_x_70) ;  /* 0x00000000004c0947 */ /* 0x000fea0003800000 */
[----:B------:R-:W-:-:S14]  /*36b0*/  DSETP.NAN.AND P0, PT, R28, R28, PT ;  /* 0x0000001c1c00722a */ /* 0x000fdc0003f08000 */
[----:B------:R-:W-:Y:S05]  /*36c0*/  @P0 BRA `(.L_x_71) ;  /* 0x0000000000340947 */ /* 0x000fea0003800000 */
[----:B------:R-:W-:Y:S01]  /*36d0*/  ISETP.NE.AND P0, PT, R15, R14, PT ;  /* 0x0000000e0f00720c */ /* 0x000fe20003f05270 */
[----:B------:R-:W-:Y:S02]  /*36e0*/  IMAD.MOV.U32 R42, RZ, RZ, 0x0 ;  /* 0x00000000ff2a7424 */ /* 0x000fe400078e00ff */
[----:B------:R-:W-:-:S10]  /*36f0*/  IMAD.MOV.U32 R43, RZ, RZ, -0x80000 ;  /* 0xfff80000ff2b7424 */ /* 0x000fd400078e00ff */
[----:B------:R-:W-:Y:S05]  /*3700*/  @!P0 BRA `(.L_x_69) ;  /* 0x0000000000408947 */ /* 0x000fea0003800000 */
[----:B------:R-:W-:Y:S02]  /*3710*/  ISETP.NE.AND P0, PT, R15, 0x7ff00000, PT ;  /* 0x7ff000000f00780c */ /* 0x000fe40003f05270 */
[----:B------:R-:W-:Y:S02]  /*3720*/  LOP3.LUT R28, R39, 0x80000000, R29, 0x48, !PT ;  /* 0x80000000271c7812 */ /* 0x000fe400078e481d */
[----:B------:R-:W-:-:S13]  /*3730*/  ISETP.EQ.OR P0, PT, R14, RZ, !P0 ;  /* 0x000000ff0e00720c */ /* 0x000fda0004702670 */
[----:B------:R-:W-:Y:S01]  /*3740*/  @P0 LOP3.LUT R7, R28, 0x7ff00000, RZ, 0xfc, !PT ;  /* 0x7ff000001c070812 */ /* 0x000fe200078efcff */
[----:B------:R-:W-:Y:S02]  /*3750*/  @!P0 IMAD.MOV.U32 R42, RZ, RZ, RZ ;  /* 0x000000ffff2a8224 */ /* 0x000fe400078e00ff */
[----:B------:R-:W-:Y:S02]  /*3760*/  @!P0 IMAD.MOV.U32 R43, RZ, RZ, R28 ;  /* 0x000000ffff2b8224 */ /* 0x000fe400078e001c */
[----:B------:R-:W-:Y:S02]  /*3770*/  @P0 IMAD.MOV.U32 R42, RZ, RZ, RZ ;  /* 0x000000ffff2a0224 */ /* 0x000fe400078e00ff */
[----:B------:R-:W-:Y:S01]  /*3780*/  @P0 IMAD.MOV.U32 R43, RZ, RZ, R7 ;  /* 0x000000ffff2b0224 */ /* 0x000fe200078e0007 */
[----:B------:R-:W-:Y:S06]  /*3790*/  BRA `(.L_x_69) ;  /* 0x00000000001c7947 */ /* 0x000fec0003800000 */
.L_x_71:
[----:B------:R-:W-:Y:S01]  /*37a0*/  LOP3.LUT R7, R29, 0x80000, RZ, 0xfc, !PT ;  /* 0x000800001d077812 */ /* 0x000fe200078efcff */
[----:B------:R-:W-:-:S03]  /*37b0*/  IMAD.MOV.U32 R42, RZ, RZ, R28 ;  /* 0x000000ffff2a7224 */ /* 0x000fc600078e001c */
[----:B------:R-:W-:Y:S01]  /*37c0*/  MOV R43, R7 ;  /* 0x00000007002b7202 */ /* 0x000fe20000000f00 */
[----:B------:R-:W-:Y:S06]  /*37d0*/  BRA `(.L_x_69) ;  /* 0x00000000000c7947 */ /* 0x000fec0003800000 */
.L_x_70:
[----:B------:R-:W-:Y:S01]  /*37e0*/  LOP3.LUT R7, R39, 0x80000, RZ, 0xfc, !PT ;  /* 0x0008000027077812 */ /* 0x000fe200078efcff */
[----:B------:R-:W-:-:S04]  /*37f0*/  IMAD.MOV.U32 R42, RZ, RZ, R38 ;  /* 0x000000ffff2a7224 */ /* 0x000fc800078e0026 */
[----:B------:R-:W-:-:S07]  /*3800*/  IMAD.MOV.U32 R43, RZ, RZ, R7 ;  /* 0x000000ffff2b7224 */ /* 0x000fce00078e0007 */
.L_x_69:
[----:B------:R-:W-:Y:S05]  /*3810*/  BSYNC.RECONVERGENT B2 ;  /* 0x0000000000027941 */ /* 0x000fea0003800200 */
.L_x_67:
[----:B------:R-:W-:Y:S02]  /*3820*/  IMAD.MOV.U32 R14, RZ, RZ, R13 ;  /* 0x000000ffff0e7224 */ /* 0x000fe400078e000d */
[----:B------:R-:W-:Y:S02]  /*3830*/  IMAD.MOV.U32 R15, RZ, RZ, 0x0 ;  /* 0x00000000ff0f7424 */ /* 0x000fe400078e00ff */
[----:B------:R-:W-:Y:S02]  /*3840*/  IMAD.MOV.U32 R12, RZ, RZ, R42 ;  /* 0x000000ffff0c7224 */ /* 0x000fe400078e002a */
[----:B------:R-:W-:Y:S01]  /*3850*/  IMAD.MOV.U32 R7, RZ, RZ, R43 ;  /* 0x000000ffff077224 */ /* 0x000fe200078e002b */
[----:B------:R-:W-:Y:S06]  /*3860*/  RET.REL.NODEC R14 `(_Z10matrix_geniiPd) ;  /* 0xffffffc40ee47950 */ /* 0x000fec0003c3ffff */
        .weak           $__internal_1_$__cuda_sm20_dsqrt_rn_f64_mediumpath_v1
        .type           $__internal_1_$__cuda_sm20_dsqrt_rn_f64_mediumpath_v1,@function
        .size           $__internal_1_$__cuda_sm20_dsqrt_rn_f64_mediumpath_v1,($_Z10matrix_geniiPd$__internal_accurate_pow - $__internal_1_$__cuda_sm20_dsqrt_rn_f64_mediumpath_v1)
$__internal_1_$__cuda_sm20_dsqrt_rn_f64_mediumpath_v1:
[----:B------:R-:W-:Y:S01]  /*3870*/  ISETP.GE.U32.AND P1, PT, R22, -0x3400000, PT ;  /* 0xfcc000001600780c */ /* 0x000fe20003f26070 */
[----:B------:R-:W-:Y:S01]  /*3880*/  BSSY.RECONVERGENT B2, `(.L_x_72) ;  /* 0x0000025000027945 */ /* 0x000fe20003800200 */
[----:B------:R-:W-:Y:S02]  /*3890*/  IMAD.MOV.U32 R29, RZ, RZ, R13 ;  /* 0x000000ffff1d7224 */ /* 0x000fe400078e000d */
[----:B------:R-:W-:-:S09]  /*38a0*/  IMAD.MOV.U32 R22, RZ, RZ, R7 ;  /* 0x000000ffff167224 */ /* 0x000fd200078e0007 */
[----:B------:R-:W-:Y:S05]  /*38b0*/  @!P1 BRA `(.L_x_73) ;  /* 0x0000000000209947 */ /* 0x000fea0003800000 */
[----:B------:R-:W-:-:S10]  /*38c0*/  DFMA.RM R16, R14, R22, R16 ;  /* 0x000000160e10722b */ /* 0x000fd40000004010 */
[----:B------:R-:W-:-:S05]  /*38d0*/  IADD3 R14, P1, PT, R16, 0x1, RZ ;  /* 0x00000001100e7810 */ /* 0x000fca0007f3e0ff */
[----:B------:R-:W-:-:S06]  /*38e0*/  IMAD.X R15, RZ, RZ, R17, P1 ;  /* 0x000000ffff0f7224 */ /* 0x000fcc00008e0611 */
[----:B------:R-:W-:-:S08]  /*38f0*/  DFMA.RP R28, -R16, R14, R28 ;  /* 0x0000000e101c722b */ /* 0x000fd0000000811c */
[----:B------:R-:W-:-:S06]  /*3900*/  DSETP.GT.AND P1, PT, R28, RZ, PT ;  /* 0x000000ff1c00722a */ /* 0x000fcc0003f24000 */
[----:B------:R-:W-:Y:S02]  /*3910*/  FSEL R14, R14, R16, P1 ;  /* 0x000000100e0e7208 */ /* 0x000fe40000800000 */
[----:B------:R-:W-:Y:S01]  /*3920*/  FSEL R15, R15, R17, P1 ;  /* 0x000000110f0f7208 */ /* 0x000fe20000800000 */
[----:B------:R-:W-:Y:S06]  /*3930*/  BRA `(.L_x_74) ;  /* 0x0000000000647947 */ /* 0x000fec0003800000 */
.L_x_73:
[----:B------:R-:W-:-:S14]  /*3940*/  DSETP.NE.AND P1, PT, R28, RZ, PT ;  /* 0x000000ff1c00722a */ /* 0x000fdc0003f25000 */
[----:B------:R-:W-:Y:S05]  /*3950*/  @!P1 BRA `(.L_x_75) ;  /* 0x0000000000589947 */ /* 0x000fea0003800000 */
[----:B------:R-:W-:-:S13]  /*3960*/  ISETP.GE.AND P1, PT, R29, RZ, PT ;  /* 0x000000ff1d00720c */ /* 0x000fda0003f26270 */
[----:B------:R-:W-:Y:S01]  /*3970*/  @!P1 MOV R14, 0x0 ;  /* 0x00000000000e9802 */ /* 0x000fe20000000f00 */
[----:B------:R-:W-:Y:S01]  /*3980*/  @!P1 IMAD.MOV.U32 R15, RZ, RZ, -0x80000 ;  /* 0xfff80000ff0f9424 */ /* 0x000fe200078e00ff */
[----:B------:R-:W-:Y:S06]  /*3990*/  @!P1 BRA `(.L_x_74) ;  /* 0x00000000004c9947 */ /* 0x000fec0003800000 */
[----:B------:R-:W-:-:S13]  /*39a0*/  ISETP.GT.AND P1, PT, R29, 0x7fefffff, PT ;  /* 0x7fefffff1d00780c */ /* 0x000fda0003f24270 */
[----:B------:R-:W-:Y:S05]  /*39b0*/  @P1 BRA `(.L_x_75) ;  /* 0x0000000000401947 */ /* 0x000fea0003800000 */
[----:B------:R-:W-:Y:S01]  /*39c0*/  DMUL R28, R28, 8.11296384146066816958e+31 ;  /* 0x469000001c1c7828 */ /* 0x000fe20000000000 */
[----:B------:R-:W-:Y:S02]  /*39d0*/  IMAD.MOV.U32 R22, RZ, RZ, RZ ;  /* 0x000000ffff167224 */ /* 0x000fe400078e00ff */
[----:B------:R-:W-:Y:S02]  /*39e0*/  IMAD.MOV.U32 R14, RZ, RZ, 0x0 ;  /* 0x00000000ff0e7424 */ /* 0x000fe400078e00ff */
[----:B------:R-:W-:Y:S01]  /*39f0*/  IMAD.MOV.U32 R15, RZ, RZ, 0x3fd80000 ;  /* 0x3fd80000ff0f7424 */ /* 0x000fe200078e00ff */
[----:B------:R-:W0:Y:S02]  /*3a00*/  MUFU.RSQ64H R23, R29 ;  /* 0x0000001d00177308 */ /* 0x000e240000001c00 */
[----:B0-----:R-:W-:-:S08]  /*3a10*/  DMUL R16, R22, R22 ;  /* 0x0000001616107228 */ /* 0x001fd00000000000 */
[----:B------:R-:W-:-:S08]  /*3a20*/  DFMA R16, R28, -R16, 1 ;  /* 0x3ff000001c10742b */ /* 0x000fd00000000810 */
[----:B------:R-:W-:Y:S02]  /*3a30*/  DFMA R14, R16, R14, 0.5 ;  /* 0x3fe00000100e742b */ /* 0x000fe4000000000e */
[----:B------:R-:W-:-:S08]  /*3a40*/  DMUL R16, R22, R16 ;  /* 0x0000001016107228 */ /* 0x000fd00000000000 */
[----:B------:R-:W-:-:S08]  /*3a50*/  DFMA R16, R14, R16, R22 ;  /* 0x000000100e10722b */ /* 0x000fd00000000016 */
[----:B------:R-:W-:Y:S02]  /*3a60*/  DMUL R14, R28, R16 ;  /* 0x000000101c0e7228 */ /* 0x000fe40000000000 */
[----:B------:R-:W-:-:S06]  /*3a70*/  VIADD R17, R17, 0xfff00000 ;  /* 0xfff0000011117836 */ /* 0x000fcc0000000000 */
[----:B------:R-:W-:-:S08]  /*3a80*/  DFMA R28, R14, -R14, R28 ;  /* 0x8000000e0e1c722b */ /* 0x000fd0000000001c */
[----:B------:R-:W-:-:S10]  /*3a90*/  DFMA R14, R16, R28, R14 ;  /* 0x0000001c100e722b */ /* 0x000fd4000000000e */
[----:B------:R-:W-:Y:S01]  /*3aa0*/  VIADD R15, R15, 0xfcb00000 ;  /* 0xfcb000000f0f7836 */ /* 0x000fe20000000000 */
[----:B------:R-:W-:Y:S06]  /*3ab0*/  BRA `(.L_x_74) ;  /* 0x0000000000047947 */ /* 0x000fec0003800000 */
.L_x_75:
[----:B------:R-:W-:-:S11]  /*3ac0*/  DADD R14, R28, R28 ;  /* 0x000000001c0e7229 */ /* 0x000fd6000000001c */
.L_x_74:
[----:B------:R-:W-:Y:S05]  /*3ad0*/  BSYNC.RECONVERGENT B2 ;  /* 0x0000000000027941 */ /* 0x000fea0003800200 */
.L_x_72:
[----:B------:R-:W-:Y:S01]  /*3ae0*/  MOV R13, 0x0 ;  /* 0x00000000000d7802 */ /* 0x000fe20000000f00 */
[----:B------:R-:W-:Y:S02]  /*3af0*/  IMAD.MOV.U32 R36, RZ, RZ, R14 ;  /* 0x000000ffff247224 */ /* 0x000fe400078e000e */
[----:B------:R-:W-:Y:S01]  /*3b00*/  IMAD.MOV.U32 R37, RZ, RZ, R15 ;  /* 0x000000ffff257224 */ /* 0x000fe200078e000f */
[----:B------:R-:W-:Y:S06]  /*3b10*/  RET.REL.NODEC R12 `(_Z10matrix_geniiPd) ;  /* 0xffffffc40c387950 */ /* 0x000fec0003c3ffff */
        .type           $_Z10matrix_geniiPd$__internal_accurate_pow,@function
        .size           $_Z10matrix_geniiPd$__internal_accurate_pow,($_Z10matrix_geniiPd$__internal_trig_reduction_slowpathd - $_Z10matrix_geniiPd$__internal_accurate_pow)
$_Z10matrix_geniiPd$__internal_accurate_pow:
[----:B------:R-:W-:Y:S01]  /*3b20*/  ISETP.GT.U32.AND P0, PT, R12, 0xfffff, PT ;  /* 0x000fffff0c00780c */ /* 0x000fe20003f04070 */
[----:B------:R-:W-:Y:S01]  /*3b30*/  IMAD.MOV.U32 R14, RZ, RZ, R13 ;  /* 0x000000ffff0e7224 */ /* 0x000fe200078e000d */
[----:B------:R-:W-:Y:S01]  /*3b40*/  UMOV UR6, 0x7d2cafe2 ;  /* 0x7d2cafe200067882 */ /* 0x000fe20000000000 */
[----:B------:R-:W-:Y:S01]  /*3b50*/  IMAD.MOV.U32 R15, RZ, RZ, R12 ;  /* 0x000000ffff0f7224 */ /* 0x000fe200078e000c */
[----:B------:R-:W-:Y:S01]  /*3b60*/  UMOV UR7, 0x3eb0f5ff ;  /* 0x3eb0f5ff00077882 */ /* 0x000fe20000000000 */
[----:B------:R-:W-:Y:S01]  /*3b70*/  UMOV UR8, 0x3b39803f ;  /* 0x3b39803f00087882 */ /* 0x000fe20000000000 */
[----:B------:R-:W-:-:S07]  /*3b80*/  UMOV UR9, 0x3c7abc9e ;  /* 0x3c7abc9e00097882 */ /* 0x000fce0000000000 */
[----:B------:R-:W-:Y:S01]  /*3b90*/  @!P0 DMUL R16, R14, 1.80143985094819840000e+16 ;  /* 0x435000000e108828 */ /* 0x000fe20000000000 */
[--C-:B------:R-:W-:Y:S01]  /*3ba0*/  IMAD.MOV.U32 R14, RZ, RZ, R12.reuse ;  /* 0x000000ffff0e7224 */ /* 0x100fe200078e000c */
[----:B------:R-:W-:-:S08]  /*3bb0*/  SHF.R.U32.HI R12, RZ, 0x14, R12 ;  /* 0x00000014ff0c7819 */ /* 0x000fd0000001160c */
[----:B------:R-:W-:Y:S01]  /*3bc0*/  @!P0 IMAD.MOV.U32 R14, RZ, RZ, R17 ;  /* 0x000000ffff0e8224 */ /* 0x000fe200078e0011 */
[----:B------:R-:W-:Y:S01]  /*3bd0*/  @!P0 LEA.HI R12, R17, 0xffffffca, RZ, 0xc ;  /* 0xffffffca110c8811 */ /* 0x000fe200078f60ff */
[----:B------:R-:W-:-:S03]  /*3be0*/  @!P0 IMAD.MOV.U32 R13, RZ, RZ, R16 ;  /* 0x000000ffff0d8224 */ /* 0x000fc600078e0010 */
[----:B------:R-:W-:Y:S01]  /*3bf0*/  LOP3.LUT R14, R14, 0x800fffff, RZ, 0xc0, !PT ;  /* 0x800fffff0e0e7812 */ /* 0x000fe200078ec0ff */
[----:B------:R-:W-:-:S03]  /*3c00*/  IMAD.MOV.U32 R36, RZ, RZ, R13 ;  /* 0x000000ffff247224 */ /* 0x000fc600078e000d */
[----:B------:R-:W-:-:S04]  /*3c10*/  LOP3.LUT R14, R14, 0x3ff00000, RZ, 0xfc, !PT ;  /* 0x3ff000000e0e7812 */ /* 0x000fc800078efcff */
[----:B------:R-:W-:Y:S01]  /*3c20*/  ISETP.GE.U32.AND P1, PT, R14, 0x3ff6a09f, PT ;  /* 0x3ff6a09f0e00780c */ /* 0x000fe20003f26070 */
[----:B------:R-:W-:Y:S02]  /*3c30*/  IMAD.MOV.U32 R37, RZ, RZ, R14 ;  /* 0x000000ffff257224 */ /* 0x000fe400078e000e */
[----:B------:R-:W-:-:S10]  /*3c40*/  IMAD.MOV.U32 R14, RZ, RZ, RZ ;  /* 0x000000ffff0e7224 */ /* 0x000fd400078e00ff */
[----:B------:R-:W-:-:S05]  /*3c50*/  @P1 VIADD R13, R37, 0xfff00000 ;  /* 0xfff00000250d1836 */ /* 0x000fca0000000000 */
[----:B------:R-:W-:Y:S01]  /*3c60*/  @P1 MOV R37, R13 ;  /* 0x0000000d00251202 */ /* 0x000fe20000000f00 */
[C---:B------:R-:W-:Y:S02]  /*3c70*/  VIADD R13, R12.reuse, 0xfffffc01 ;  /* 0xfffffc010c0d7836 */ /* 0x040fe40000000000 */
[----:B------:R-:W-:-:S03]  /*3c80*/  @P1 VIADD R13, R12, 0xfffffc02 ;  /* 0xfffffc020c0d1836 */ /* 0x000fc60000000000 */
[C---:B------:R-:W-:Y:S02]  /*3c90*/  DADD R28, R36.reuse, 1 ;  /* 0x3ff00000241c7429 */ /* 0x040fe40000000000 */
[----:B------:R-:W-:-:S04]  /*3ca0*/  DADD R36, R36, -1 ;  /* 0xbff0000024247429 */ /* 0x000fc80000000000 */
[----:B------:R-:W0:Y:S02]  /*3cb0*/  MUFU.RCP64H R15, R29 ;  /* 0x0000001d000f7308 */ /* 0x000e240000001800 */
[----:B0-----:R-:W-:-:S08]  /*3cc0*/  DFMA R28, -R28, R14, 1 ;  /* 0x3ff000001c1c742b */ /* 0x001fd0000000010e */
[----:B------:R-:W-:-:S08]  /*3cd0*/  DFMA R28, R28, R28, R28 ;  /* 0x0000001c1c1c722b */ /* 0x000fd0000000001c */
[----:B------:R-:W-:Y:S01]  /*3ce0*/  DFMA R28, R14, R28, R14 ;  /* 0x0000001c0e1c722b */ /* 0x000fe2000000000e */
[----:B------:R-:W-:Y:S02]  /*3cf0*/  IMAD.MOV.U32 R14, RZ, RZ, 0x41ad3b5a ;  /* 0x41ad3b5aff0e7424 */ /* 0x000fe400078e00ff */
[----:B------:R-:W-:-:S05]  /*3d00*/  IMAD.MOV.U32 R15, RZ, RZ, 0x3ed0f5d2 ;  /* 0x3ed0f5d2ff0f7424 */ /* 0x000fca00078e00ff */
[----:B------:R-:W-:-:S08]  /*3d10*/  DMUL R40, R36, R28 ;  /* 0x0000001c24287228 */ /* 0x000fd00000000000 */
[----:B------:R-:W-:-:S08]  /*3d20*/  DFMA R40, R36, R28, R40 ;  /* 0x0000001c2428722b */ /* 0x000fd00000000028 */
[----:B------:R-:W-:-:S08]  /*3d30*/  DMUL R44, R40, R40 ;  /* 0x00000028282c7228 */ /* 0x000fd00000000000 */
[----:B------:R-:W-:Y:S01]  /*3d40*/  DFMA R14, R44, UR6, R14 ;  /* 0x000000062c0e7c2b */ /* 0x000fe2000800000e */
[----:B------:R-:W-:Y:S01]  /*3d50*/  UMOV UR6, 0x75488a3f ;  /* 0x75488a3f00067882 */ /* 0x000fe20000000000 */
[----:B------:R-:W-:-:S06]  /*3d60*/  UMOV UR7, 0x3ef3b20a ;  /* 0x3ef3b20a00077882 */ /* 0x000fcc0000000000 */
[----:B------:R-:W-:Y:S01]  /*3d70*/  DFMA R42, R44, R14, UR6 ;  /* 0x000000062c2a7e2b */ /* 0x000fe2000800000e */
[----:B------:R-:W-:Y:S01]  /*3d80*/  UMOV UR6, 0xe4faecd5 ;  /* 0xe4faecd500067882 */ /* 0x000fe20000000000 */
[----:B------:R-:W-:Y:S01]  /*3d90*/  UMOV UR7, 0x3f1745cd ;  /* 0x3f1745cd00077882 */ /* 0x000fe20000000000 */
[----:B------:R-:W-:-:S05]  /*3da0*/  DADD R14, R36, -R40 ;  /* 0x00000000240e7229 */ /* 0x000fca0000000828 */
[----:B------:R-:W-:Y:S01]  /*3db0*/  DFMA R42, R44, R42, UR6 ;  /* 0x000000062c2a7e2b */ /* 0x000fe2000800002a */
[----:B------:R-:W-:Y:S01]  /*3dc0*/  UMOV UR6, 0x258a578b ;  /* 0x258a578b00067882 */ /* 0x000fe20000000000 */
[----:B------:R-:W-:Y:S01]  /*3dd0*/  UMOV UR7, 0x3f3c71c7 ;  /* 0x3f3c71c700077882 */ /* 0x000fe20000000000 */
[----:B------:R-:W-:-:S05]  /*3de0*/  DADD R14, R14, R14 ;  /* 0x000000000e0e7229 */ /* 0x000fca000000000e */
[----:B------:R-:W-:Y:S01]  /*3df0*/  DFMA R42, R44, R42, UR6 ;  /* 0x000000062c2a7e2b */ /* 0x000fe2000800002a */
[----:B------:R-:W-:Y:S01]  /*3e00*/  UMOV UR6, 0x9242b910 ;  /* 0x9242b91000067882 */ /* 0x000fe20000000000 */
[----:B------:R-:W-:Y:S01]  /*3e10*/  UMOV UR7, 0x3f624924 ;  /* 0x3f62492400077882 */ /* 0x000fe20000000000 */
[----:B------:R-:W-:-:S05]  /*3e20*/  DFMA R14, R36, -R40, R14 ;  /* 0x80000028240e722b */ /* 0x000fca000000000e */
[----:B------:R-:W-:Y:S01]  /*3e30*/  DFMA R42, R44, R42, UR6 ;  /* 0x000000062c2a7e2b */ /* 0x000fe2000800002a */
[----:B------:R-:W-:Y:S01]  /*3e40*/  UMOV UR6, 0x99999dfb ;  /* 0x99999dfb00067882 */ /* 0x000fe20000000000 */
[----:B------:R-:W-:Y:S01]  /*3e50*/  UMOV UR7, 0x3f899999 ;  /* 0x3f89999900077882 */ /* 0x000fe20000000000 */
[----:B------:R-:W-:Y:S02]  /*3e60*/  DMUL R14, R28, R14 ;  /* 0x0000000e1c0e7228 */ /* 0x000fe40000000000 */
[----:B------:R-:W-:-:S03]  /*3e70*/  DMUL R28, R40, R40 ;  /* 0x00000028281c7228 */ /* 0x000fc60000000000 */
[----:B------:R-:W-:Y:S01]  /*3e80*/  DFMA R42, R44, R42, UR6 ;  /* 0x000000062c2a7e2b */ /* 0x000fe2000800002a */
[----:B------:R-:W-:Y:S01]  /*3e90*/  UMOV UR6, 0x55555555 ;  /* 0x5555555500067882 */ /* 0x000fe20000000000 */
[----:B------:R-:W-:-:S03]  /*3ea0*/  UMOV UR7, 0x3fb55555 ;  /* 0x3fb5555500077882 */ /* 0x000fc60000000000 */
[----:B------:R-:W-:-:S03]  /*3eb0*/  DMUL R16, R40, R28 ;  /* 0x0000001c28107228 */ /* 0x000fc60000000000 */
[----:B------:R-:W-:-:S08]  /*3ec0*/  DFMA R38, R44, R42, UR6 ;  /* 0x000000062c267e2b */ /* 0x000fd0000800002a */
[----:B------:R-:W-:Y:S01]  /*3ed0*/  DADD R36, -R38, UR6 ;  /* 0x0000000626247e29 */ /* 0x000fe20008000100 */
[----:B------:R-:W-:Y:S01]  /*3ee0*/  UMOV UR6, 0xb9e7b0 ;  /* 0x00b9e7b000067882 */ /* 0x000fe20000000000 */
[----:B------:R-:W-:-:S06]  /*3ef0*/  UMOV UR7, 0x3c46a4cb ;  /* 0x3c46a4cb00077882 */ /* 0x000fcc0000000000 */
[----:B------:R-:W-:Y:S02]  /*3f00*/  DFMA R36, R44, R42, R36 ;  /* 0x0000002a2c24722b */ /* 0x000fe40000000024 */
[----:B------:R-:W-:Y:S01]  /*3f10*/  DFMA R42, R40, R40, -R28 ;  /* 0x00000028282a722b */ /* 0x000fe2000000081c */
[----:B------:R-:W-:Y:S02]  /*3f20*/  VIADD R45, R15, 0x100000 ;  /* 0x001000000f2d7836 */ /* 0x000fe40000000000 */
[----:B------:R-:W-:-:S06]  /*3f30*/  IMAD.MOV.U32 R44, RZ, RZ, R14 ;  /* 0x000000ffff2c7224 */ /* 0x000fcc00078e000e */
[----:B------:R-:W-:Y:S02]  /*3f40*/  DFMA R42, R40, R44, R42 ;  /* 0x0000002c282a722b */ /* 0x000fe4000000002a */
[----:B------:R-:W-:Y:S01]  /*3f50*/  DADD R44, R36, -UR6 ;  /* 0x80000006242c7e29 */ /* 0x000fe20008000000 */
[----:B------:R-:W-:Y:S01]  /*3f60*/  UMOV UR6, 0x80000000 ;  /* 0x8000000000067882 */ /* 0x000fe20000000000 */
[----:B------:R-:W-:Y:S01]  /*3f70*/  DFMA R36, R40, R28, -R16 ;  /* 0x0000001c2824722b */ /* 0x000fe20000000810 */
[----:B------:R-:W-:-:S07]  /*3f80*/  UMOV UR7, 0x43300000 ;  /* 0x4330000000077882 */ /* 0x000fce0000000000 */
[----:B------:R-:W-:Y:S02]  /*3f90*/  DFMA R36, R14, R28, R36 ;  /* 0x0000001c0e24722b */ /* 0x000fe40000000024 */
[----:B------:R-:W-:-:S06]  /*3fa0*/  DADD R28, R38, R44 ;  /* 0x00000000261c7229 */ /* 0x000fcc000000002c */
[----:B------:R-:W-:Y:S02]  /*3fb0*/  DFMA R36, R40, R42, R36 ;  /* 0x0000002a2824722b */ /* 0x000fe40000000024 */
[----:B------:R-:W-:Y:S02]  /*3fc0*/  DADD R42, R38, -R28 ;  /* 0x00000000262a7229 */ /* 0x000fe4000000081c */
[----:B------:R-:W-:-:S06]  /*3fd0*/  DMUL R38, R28, R16 ;  /* 0x000000101c267228 */ /* 0x000fcc0000000000 */
[----:B------:R-:W-:Y:S02]  /*3fe0*/  DADD R44, R44, R42 ;  /* 0x000000002c2c7229 */ /* 0x000fe4000000002a */
[----:B------:R-:W-:-:S08]  /*3ff0*/  DFMA R42, R28, R16, -R38 ;  /* 0x000000101c2a722b */ /* 0x000fd00000000826 */
[----:B------:R-:W-:-:S08]  /*4000*/  DFMA R36, R28, R36, R42 ;  /* 0x000000241c24722b */ /* 0x000fd0000000002a */
[----:B------:R-:W-:-:S08]  /*4010*/  DFMA R44, R44, R16, R36 ;  /* 0x000000102c2c722b */ /* 0x000fd00000000024 */
[----:B------:R-:W-:-:S08]  /*4020*/  DADD R28, R38, R44 ;  /* 0x00000000261c7229 */ /* 0x000fd0000000002c */
[--C-:B------:R-:W-:Y:S02]  /*4030*/  DADD R16, R40, R28.reuse ;  /* 0x0000000028107229 */ /* 0x100fe4000000001c */
[----:B------:R-:W-:-:S06]  /*4040*/  DADD R38, R38, -R28 ;  /* 0x0000000026267229 */ /* 0x000fcc000000081c */
[----:B------:R-:W-:Y:S02]  /*4050*/  DADD R40, R40, -R16 ;  /* 0x0000000028287229 */ /* 0x000fe40000000810 */
[----:B------:R-:W-:-:S06]  /*4060*/  DADD R38, R44, R38 ;  /* 0x000000002c267229 */ /* 0x000fcc0000000026 */
[----:B------:R-:W-:Y:S01]  /*4070*/  DADD R40, R28, R40 ;  /* 0x000000001c287229 */ /* 0x000fe20000000028 */
[----:B------:R-:W-:Y:S01]  /*4080*/  LOP3.LUT R28, R13, 0x80000000, RZ, 0x3c, !PT ;  /* 0x800000000d1c7812 */ /* 0x000fe200078e3cff */
[----:B------:R-:W-:-:S06]  /*4090*/  IMAD.MOV.U32 R29, RZ, RZ, 0x43300000 ;  /* 0x43300000ff1d7424 */ /* 0x000fcc00078e00ff */
[----:B------:R-:W-:Y:S02]  /*40a0*/  DADD R38, R38, R40 ;  /* 0x0000000026267229 */ /* 0x000fe40000000028 */
[----:B------:R-:W-:Y:S01]  /*40b0*/  DADD R28, R28, -UR6 ;  /* 0x800000061c1c7e29 */ /* 0x000fe20008000000 */
[----:B------:R-:W-:Y:S01]  /*40c0*/  UMOV UR6, 0xfefa39ef ;  /* 0xfefa39ef00067882 */ /* 0x000fe20000000000 */
[----:B------:R-:W-:-:S04]  /*40d0*/  UMOV UR7, 0x3fe62e42 ;  /* 0x3fe62e4200077882 */ /* 0x000fc80000000000 */
[----:B------:R-:W-:-:S08]  /*40e0*/  DADD R14, R14, R38 ;  /* 0x000000000e0e7229 */ /* 0x000fd00000000026 */
[----:B------:R-:W-:-:S08]  /*40f0*/  DADD R36, R16, R14 ;  /* 0x0000000010247229 */ /* 0x000fd0000000000e */
[--C-:B------:R-:W-:Y:S02]  /*4100*/  DFMA R12, R28, UR6, R36.reuse ;  /* 0x000000061c0c7c2b */ /* 0x100fe40008000024 */
[----:B------:R-:W-:-:S06]  /*4110*/  DADD R38, R16, -R36 ;  /* 0x0000000010267229 */ /* 0x000fcc0000000824 */
[----:B------:R-:W-:Y:S02]  /*4120*/  DFMA R16, R28, -UR6, R12 ;  /* 0x800000061c107c2b */ /* 0x000fe4000800000c */
[----:B------:R-:W-:-:S06]  /*4130*/  DADD R38, R14, R38 ;  /* 0x000000000e267229 */ /* 0x000fcc0000000026 */
[----:B------:R-:W-:Y:S01]  /*4140*/  DADD R16, -R36, R16 ;  /* 0x0000000024107229 */ /* 0x000fe20000000110 */
[----:B------:R-:W-:Y:S01]  /*4150*/  MOV R36, 0x652b82fe ;  /* 0x652b82fe00247802 */ /* 0x000fe20000000f00 */
[----:B------:R-:W-:-:S06]  /*4160*/  IMAD.MOV.U32 R37, RZ, RZ, 0x3ff71547 ;  /* 0x3ff71547ff257424 */ /* 0x000fcc00078e00ff */
[----:B------:R-:W-:-:S08]  /*4170*/  DADD R16, R38, -R16 ;  /* 0x0000000026107229 */ /* 0x000fd00000000810 */
[----:B------:R-:W-:-:S08]  /*4180*/  DFMA R28, R28, UR8, R16 ;  /* 0x000000081c1c7c2b */ /* 0x000fd00008000010 */
[----:B------:R-:W-:-:S08]  /*4190*/  DADD R14, R12, R28 ;  /* 0x000000000c0e7229 */ /* 0x000fd0000000001c */
[----:B------:R-:W-:Y:S02]  /*41a0*/  DADD R16, R12, -R14 ;  /* 0x000000000c107229 */ /* 0x000fe4000000080e */
[----:B------:R-:W-:-:S06]  /*41b0*/  DMUL R12, R14, 2 ;  /* 0x400000000e0c7828 */ /* 0x000fcc0000000000 */
[----:B------:R-:W-:Y:S02]  /*41c0*/  DADD R16, R28, R16 ;  /* 0x000000001c107229 */ /* 0x000fe40000000010 */
[----:B------:R-:W-:-:S08]  /*41d0*/  DFMA R14, R14, 2, -R12 ;  /* 0x400000000e0e782b */ /* 0x000fd0000000080c */
[----:B------:R-:W-:-:S08]  /*41e0*/  DFMA R16, R16, 2, R14 ;  /* 0x400000001010782b */ /* 0x000fd0000000000e */
[----:B------:R-:W-:-:S08]  /*41f0*/  DADD R38, R12, R16 ;  /* 0x000000000c267229 */ /* 0x000fd00000000010 */
[----:B------:R-:W-:Y:S02]  /*4200*/  DFMA R36, R38, R36, 6.75539944105574400000e+15 ;  /* 0x433800002624742b */ /* 0x000fe40000000024 */
[----:B------:R-:W-:Y:S01]  /*4210*/  FSETP.GEU.AND P0, PT, |R39|, 4.1917929649353027344, PT ;  /* 0x4086232b2700780b */ /* 0x000fe20003f0e200 */
[----:B------:R-:W-:-:S05]  /*4220*/  DADD R12, R12, -R38 ;  /* 0x000000000c0c7229 */ /* 0x000fca0000000826 */
[----:B------:R-:W-:-:S03]  /*4230*/  DADD R14, R36, -6.75539944105574400000e+15 ;  /* 0xc3380000240e7429 */ /* 0x000fc60000000000 */
[----:B------:R-:W-:-:S05]  /*4240*/  DADD R16, R16, R12 ;  /* 0x0000000010107229 */ /* 0x000fca000000000c */
[----:B------:R-:W-:Y:S01]  /*4250*/  DFMA R28, R14, -UR6, R38 ;  /* 0x800000060e1c7c2b */ /* 0x000fe20008000026 */
[----:B------:R-:W-:Y:S01]  /*4260*/  UMOV UR6, 0x3b39803f ;  /* 0x3b39803f00067882 */ /* 0x000fe20000000000 */
[----:B------:R-:W-:-:S06]  /*4270*/  UMOV UR7, 0x3c7abc9e ;  /* 0x3c7abc9e00077882 */ /* 0x000fcc0000000000 */
[----:B------:R-:W-:Y:S01]  /*4280*/  DFMA R28, R14, -UR6, R28 ;  /* 0x800000060e1c7c2b */ /* 0x000fe2000800001c */
[----:B------:R-:W-:Y:S01]  /*4290*/  UMOV UR6, 0x69ce2bdf ;  /* 0x69ce2bdf00067882 */ /* 0x000fe20000000000 */
[----:B------:R-:W-:Y:S01]  /*42a0*/  IMAD.MOV.U32 R14, RZ, RZ, -0x35dec16 ;  /* 0xfca213eaff0e7424 */ /* 0x000fe200078e00ff */
[----:B------:R-:W-:Y:S01]  /*42b0*/  UMOV UR7, 0x3e5ade15 ;  /* 0x3e5ade1500077882 */ /* 0x000fe20000000000 */
[----:B------:R-:W-:-:S06]  /*42c0*/  IMAD.MOV.U32 R15, RZ, RZ, 0x3e928af3 ;  /* 0x3e928af3ff0f7424 */ /* 0x000fcc00078e00ff */
[----:B------:R-:W-:Y:S01]  /*42d0*/  DFMA R14, R28, UR6, R14 ;  /* 0x000000061c0e7c2b */ /* 0x000fe2000800000e */
[----:B------:R-:W-:Y:S01]  /*42e0*/  UMOV UR6, 0x62401315 ;  /* 0x6240131500067882 */ /* 0x000fe20000000000 */
[----:B------:R-:W-:-:S06]  /*42f0*/  UMOV UR7, 0x3ec71dee ;  /* 0x3ec71dee00077882 */ /* 0x000fcc0000000000 */
[----:B------:R-:W-:Y:S01]  /*4300*/  DFMA R14, R28, R14, UR6 ;  /* 0x000000061c0e7e2b */ /* 0x000fe2000800000e */
        /* <DEDUP_REMOVED lines=20> */
[----:B------:R-:W-:-:S08]  /*4450*/  DFMA R14, R28, R14, UR6 ;  /* 0x000000061c0e7e2b */ /* 0x000fd0000800000e */
[----:B------:R-:W-:-:S08]  /*4460*/  DFMA R14, R28, R14, 1 ;  /* 0x3ff000001c0e742b */ /* 0x000fd0000000000e */
[----:B------:R-:W-:-:S10]  /*4470*/  DFMA R14, R28, R14, 1 ;  /* 0x3ff000001c0e742b */ /* 0x000fd4000000000e */
[----:B------:R-:W-:Y:S02]  /*4480*/  IMAD R29, R36, 0x100000, R15 ;  /* 0x00100000241d7824 */ /* 0x000fe400078e020f */
[----:B------:R-:W-:Y:S01]  /*4490*/  IMAD.MOV.U32 R28, RZ, RZ, R14 ;  /* 0x000000ffff1c7224 */ /* 0x000fe200078e000e */
[----:B------:R-:W-:Y:S06]  /*44a0*/  @!P0 BRA `(.L_x_76) ;  /* 0x0000000000308947 */ /* 0x000fec0003800000 */
[----:B------:R-:W-:Y:S01]  /*44b0*/  FSETP.GEU.AND P1, PT, |R39|, 4.2275390625, PT ;  /* 0x408748002700780b */ /* 0x000fe20003f2e200 */
[C---:B------:R-:W-:Y:S02]  /*44c0*/  DADD R28, R38.reuse, +INF ;  /* 0x7ff00000261c7429 */ /* 0x040fe40000000000 */
[----:B------:R-:W-:-:S08]  /*44d0*/  DSETP.GEU.AND P0, PT, R38, RZ, PT ;  /* 0x000000ff2600722a */ /* 0x000fd00003f0e000 */
[----:B------:R-:W-:Y:S02]  /*44e0*/  FSEL R28, R28, RZ, P0 ;  /* 0x000000ff1c1c7208 */ /* 0x000fe40000000000 */
[----:B------:R-:W-:Y:S02]  /*44f0*/  @!P1 LEA.HI R12, R36, R36, RZ, 0x1 ;  /* 0x00000024240c9211 */ /* 0x000fe400078f08ff */
[----:B------:R-:W-:Y:S02]  /*4500*/  FSEL R29, R29, RZ, P0 ;  /* 0x000000ff1d1d7208 */ /* 0x000fe40000000000 */
[----:B------:R-:W-:-:S05]  /*4510*/  @!P1 SHF.R.S32.HI R12, RZ, 0x1, R12 ;  /* 0x00000001ff0c9819 */ /* 0x000fca000001140c */
[----:B------:R-:W-:Y:S02]  /*4520*/  @!P1 IMAD.IADD R13, R36, 0x1, -R12 ;  /* 0x00000001240d9824 */ /* 0x000fe400078e0a0c */
[----:B------:R-:W-:Y:S02]  /*4530*/  @!P1 IMAD R15, R12, 0x100000, R15 ;  /* 0x001000000c0f9824 */ /* 0x000fe400078e020f */
[----:B------:R-:W-:Y:S01]  /*4540*/  @!P1 IMAD.MOV.U32 R12, RZ, RZ, RZ ;  /* 0x000000ffff0c9224 */ /* 0x000fe200078e00ff */
[----:B------:R-:W-:-:S06]  /*4550*/  @!P1 LEA R13, R13, 0x3ff00000, 0x14 ;  /* 0x3ff000000d0d9811 */ /* 0x000fcc00078ea0ff */
[----:B------:R-:W-:-:S11]  /*4560*/  @!P1 DMUL R28, R14, R12 ;  /* 0x0000000c0e1c9228 */ /* 0x000fd60000000000 */
.L_x_76:
[----:B------:R-:W-:Y:S01]  /*4570*/  DFMA R16, R16, R28, R28 ;  /* 0x0000001c1010722b */ /* 0x000fe2000000001c */
[----:B------:R-:W-:Y:S01]  /*4580*/  MOV R14, R7 ;  /* 0x00000007000e7202 */ /* 0x000fe20000000f00 */
[----:B------:R-:W-:Y:S01]  /*4590*/  DSETP.NEU.AND P0, PT, |R28|, +INF , PT ;  /* 0x7ff000001c00742a */ /* 0x000fe20003f0d200 */
[----:B------:R-:W-:-:S07]  /*45a0*/  IMAD.MOV.U32 R15, RZ, RZ, 0x0 ;  /* 0x00000000ff0f7424 */ /* 0x000fce00078e00ff */
[----:B------:R-:W-:Y:S02]  /*45b0*/  FSEL R13, R28, R16, !P0 ;  /* 0x000000101c0d7208 */ /* 0x000fe40004000000 */
[----:B------:R-:W-:Y:S01]  /*45c0*/  FSEL R12, R29, R17, !P0 ;  /* 0x000000111d0c7208 */ /* 0x000fe20004000000 */
[----:B------:R-:W-:Y:S06]  /*45d0*/  RET.REL.NODEC R14 `(_Z10matrix_geniiPd) ;  /* 0xffffffb80e887950 */ /* 0x000fec0003c3ffff */
        .type           $_Z10matrix_geniiPd$__internal_trig_reduction_slowpathd,@function
        .size           $_Z10matrix_geniiPd$__internal_trig_reduction_slowpathd,(.L_x_88 - $_Z10matrix_geniiPd$__internal_trig_reduction_slowpathd)
$_Z10matrix_geniiPd$__internal_trig_reduction_slowpathd:
[----:B------:R-:W-:Y:S01]  /*45e0*/  SHF.R.U32.HI R7, RZ, 0x14, R21 ;  /* 0x00000014ff077819 */ /* 0x000fe20000011615 */
[----:B------:R-:W-:Y:S02]  /*45f0*/  IMAD.MOV.U32 R32, RZ, RZ, R12 ;  /* 0x000000ffff207224 */ /* 0x000fe400078e000c */
[----:B------:R-:W-:Y:S01]  /*4600*/  IMAD.MOV.U32 R14, RZ, RZ, RZ ;  /* 0x000000ffff0e7224 */ /* 0x000fe200078e00ff */
[----:B------:R-:W-:-:S04]  /*4610*/  LOP3.LUT R13, R7, 0x7ff, RZ, 0xc0, !PT ;  /* 0x000007ff070d7812 */ /* 0x000fc800078ec0ff */
[----:B------:R-:W-:-:S13]  /*4620*/  ISETP.NE.AND P0, PT, R13, 0x7ff, PT ;  /* 0x000007ff0d00780c */ /* 0x000fda0003f05270 */
[----:B------:R-:W-:Y:S05]  /*4630*/  @!P0 BRA `(.L_x_77) ;  /* 0x0000000800488947 */ /* 0x000fea0003800000 */
[----:B------:R-:W-:Y:S01]  /*4640*/  VIADD R12, R13, 0xfffffc00 ;  /* 0xfffffc000d0c7836 */ /* 0x000fe20000000000 */
[----:B------:R-:W-:Y:S01]  /*4650*/  BSSY.RECONVERGENT B3, `(.L_x_78) ;  /* 0x000002f000037945 */ /* 0x000fe20003800200 */
[----:B------:R-:W-:-:S03]  /*4660*/  CS2R R36, SRZ ;  /* 0x0000000000247805 */ /* 0x000fc6000001ff00 */
[----:B------:R-:W-:Y:S02]  /*4670*/  SHF.R.U32.HI R16, RZ, 0x6, R12 ;  /* 0x00000006ff107819 */ /* 0x000fe4000001160c */
[----:B------:R-:W-:Y:S02]  /*4680*/  ISETP.GE.U32.AND P0, PT, R12, 0x80, PT ;  /* 0x000000800c00780c */ /* 0x000fe40003f06070 */
[C---:B------:R-:W-:Y:S02]  /*4690*/  IADD3 R17, PT, PT, -R16.reuse, 0x13, RZ ;  /* 0x0000001310117810 */ /* 0x040fe40007ffe1ff */
[----:B------:R-:W-:Y:S02]  /*46a0*/  IADD3 R33, PT, PT, -R16, 0xf, RZ ;  /* 0x0000000f10217810 */ /* 0x000fe40007ffe1ff */
[----:B------:R-:W-:-:S04]  /*46b0*/  SEL R17, R17, 0x12, P0 ;  /* 0x0000001211117807 */ /* 0x000fc80000000000 */
[----:B------:R-:W-:-:S13]  /*46c0*/  ISETP.GE.AND P0, PT, R33, R17, PT ;  /* 0x000000112100720c */ /* 0x000fda0003f06270 */
[----:B------:R-:W-:Y:S05]  /*46d0*/  @P0 BRA `(.L_x_79) ;  /* 0x0000000000980947 */ /* 0x000fea0003800000 */
[----:B------:R-:W0:Y:S01]  /*46e0*/  LDC.64 R14, c[0x0][0x358] ;  /* 0x0000d600ff0e7b82 */ /* 0x000e220000000a00 */
[C---:B------:R-:W-:Y:S01]  /*46f0*/  SHF.L.U64.HI R23, R32.reuse, 0xb, R21 ;  /* 0x0000000b20177819 */ /* 0x040fe20000010215 */
[----:B------:R-:W-:Y:S01]  /*4700*/  BSSY.RECONVERGENT B4, `(.L_x_80) ;  /* 0x0000022000047945 */ /* 0x000fe20003800200 */
[----:B------:R-:W-:Y:S01]  /*4710*/  IMAD.SHL.U32 R19, R32, 0x800, RZ ;  /* 0x0000080020137824 */ /* 0x000fe200078e00ff */
[----:B------:R-:W-:Y:S01]  /*4720*/  IADD3 R20, PT, PT, RZ, -R16, -R17 ;  /* 0x80000010ff147210 */ /* 0x000fe20007ffe811 */
[----:B------:R-:W-:Y:S01]  /*4730*/  IMAD.MOV.U32 R18, RZ, RZ, RZ ;  /* 0x000000ffff127224 */ /* 0x000fe200078e00ff */
[----:B------:R-:W-:Y:S02]  /*4740*/  CS2R R36, SRZ ;  /* 0x0000000000247805 */ /* 0x000fe4000001ff00 */
[----:B------:R-:W-:-:S07]  /*4750*/  LOP3.LUT R23, R23, 0x80000000, RZ, 0xfc, !PT ;  /* 0x8000000017177812 */ /* 0x000fce00078efcff */
.L_x_81:
[----:B------:R-:W1:Y:S01]  /*4760*/  LDC.64 R12, c[0x4][RZ] ;  /* 0x01000000ff0c7b82 */ /* 0x000e620000000a00 */
[----:B0-----:R-:W-:Y:S02]  /*4770*/  R2UR UR6, R14 ;  /* 0x000000000e0672ca */ /* 0x001fe400000e0000 */
[----:B------:R-:W-:Y:S01]  /*4780*/  R2UR UR7, R15 ;  /* 0x000000000f0772ca */ /* 0x000fe200000e0000 */
[----:B-1----:R-:W-:-:S12]  /*4790*/  IMAD.WIDE R12, R33, 0x8, R12 ;  /* 0x00000008210c7825 */ /* 0x002fd800078e020c */
[----:B------:R-:W2:Y:S01]  /*47a0*/  LDG.E.64.CONSTANT R12, desc[UR6][R12.64] ;  /* 0x000000060c0c7981 */ /* 0x000ea2000c1e9b00 */
[----:B------:R-:W-:Y:S01]  /*47b0*/  IADD3 R20, PT, PT, R20, 0x1, RZ ;  /* 0x0000000114147810 */ /* 0x000fe20007ffe0ff */
[----:B------:R-:W-:Y:S02]  /*47c0*/  VIADD R33, R33, 0x1 ;  /* 0x0000000121217836 */ /* 0x000fe40000000000 */
[----:B--2---:R-:W-:-:S04]  /*47d0*/  IMAD.WIDE.U32 R36, P3, R12, R19, R36 ;  /* 0x000000130c247225 */ /* 0x004fc80007860024 */
[----:B------:R-:W-:Y:S02]  /*47e0*/  IMAD R35, R12, R23, RZ ;  /* 0x000000170c237224 */ /* 0x000fe400078e02ff */
[CC--:B------:R-:W-:Y:S02]  /*47f0*/  IMAD R22, R13.reuse, R19.reuse, RZ ;  /* 0x000000130d167224 */ /* 0x0c0fe400078e02ff */
[----:B------:R-:W-:Y:S01]  /*4800*/  IMAD.HI.U32 R39, R13, R19, RZ ;  /* 0x000000130d277227 */ /* 0x000fe200078e00ff */
[----:B------:R-:W-:-:S03]  /*4810*/  IADD3 R37, P0, PT, R35, R37, RZ ;  /* 0x0000002523257210 */ /* 0x000fc60007f1e0ff */
[----:B------:R-:W-:Y:S01]  /*4820*/  IMAD R35, R18, 0x8, R1 ;  /* 0x0000000812237824 */ /* 0x000fe200078e0201 */
[----:B------:R-:W-:Y:S01]  /*4830*/  IADD3 R37, P1, PT, R22, R37, RZ ;  /* 0x0000002516257210 */ /* 0x000fe20007f3e0ff */
[----:B------:R-:W-:-:S04]  /*4840*/  IMAD.HI.U32 R22, R12, R23, RZ ;  /* 0x000000170c167227 */ /* 0x000fc800078e00ff */
[----:B------:R-:W-:Y:S01]  /*4850*/  IMAD.X R12, RZ, RZ, R22, P3 ;  /* 0x000000ffff0c7224 */ /* 0x000fe200018e0616 */
[----:B------:R0:W-:Y:S01]  /*4860*/  STL.64 [R35], R36 ;  /* 0x0000002423007387 */ /* 0x0001e20000100a00 */
[----:B------:R-:W-:-:S03]  /*4870*/  IMAD.HI.U32 R22, R13, R23, RZ ;  /* 0x000000170d167227 */ /* 0x000fc600078e00ff */
[----:B------:R-:W-:Y:S01]  /*4880*/  IADD3.X R12, P0, PT, R39, R12, RZ, P0, !PT ;  /* 0x0000000c270c7210 */ /* 0x000fe2000071e4ff */
[----:B------:R-:W-:Y:S02]  /*4890*/  IMAD R13, R13, R23, RZ ;  /* 0x000000170d0d7224 */ /* 0x000fe400078e02ff */
[----:B------:R-:W-:-:S03]  /*48a0*/  VIADD R18, R18, 0x1 ;  /* 0x0000000112127836 */ /* 0x000fc60000000000 */
[----:B------:R-:W-:Y:S01]  /*48b0*/  IADD3.X R13, P1, PT, R13, R12, RZ, P1, !PT ;  /* 0x0000000c0d0d7210 */ /* 0x000fe20000f3e4ff */
[----:B------:R-:W-:Y:S01]  /*48c0*/  IMAD.X R12, RZ, RZ, R22, P0 ;  /* 0x000000ffff0c7224 */ /* 0x000fe200000e0616 */
[----:B------:R-:W-:-:S03]  /*48d0*/  ISETP.NE.AND P0, PT, R20, -0xf, PT ;  /* 0xfffffff11400780c */ /* 0x000fc60003f05270 */
[----:B------:R-:W-:Y:S02]  /*48e0*/  IMAD.X R12, RZ, RZ, R12, P1 ;  /* 0x000000ffff0c7224 */ /* 0x000fe400008e060c */
[----:B0-----:R-:W-:Y:S02]  /*48f0*/  IMAD.MOV.U32 R36, RZ, RZ, R13 ;  /* 0x000000ffff247224 */ /* 0x001fe400078e000d */
[----:B------:R-:W-:-:S06]  /*4900*/  IMAD.MOV.U32 R37, RZ, RZ, R12 ;  /* 0x000000ffff257224 */ /* 0x000fcc00078e000c */
[----:B------:R-:W-:Y:S05]  /*4910*/  @P0 BRA `(.L_x_81) ;  /* 0xfffffffc00900947 */ /* 0x000fea000383ffff */
[----:B------:R-:W-:Y:S05]  /*4920*/  BSYNC.RECONVERGENT B4 ;  /* 0x0000000000047941 */ /* 0x000fea0003800200 */
.L_x_80:
[----:B------:R-:W-:-:S07]  /*4930*/  IMAD.MOV.U32 R33, RZ, RZ, R17 ;  /* 0x000000ffff217224 */ /* 0x000fce00078e0011 */
.L_x_79:
[----:B------:R-:W-:Y:S05]  /*4940*/  BSYNC.RECONVERGENT B3 ;  /* 0x0000000000037941 */ /* 0x000fea0003800200 */
.L_x_78:
[----:B------:R-:W-:Y:S01]  /*4950*/  LOP3.LUT P0, R35, R7, 0x3f, RZ, 0xc0, !PT ;  /* 0x0000003f07237812 */ /* 0x000fe2000780c0ff */
[----:B------:R-:W-:-:S05]  /*4960*/  IMAD.IADD R12, R16, 0x1, R33 ;  /* 0x00000001100c7824 */ /* 0x000fca00078e0221 */
[----:B------:R-:W-:-:S05]  /*4970*/  LEA R17, R12, R1, 0x3 ;  /* 0x000000010c117211 */ /* 0x000fca00078e18ff */
[----:B------:R0:W-:Y:S04]  /*4980*/  STL.64 [R17+-0x78], R36 ;  /* 0xffff882411007387 */ /* 0x0001e80000100a00 */
[----:B------:R-:W2:Y:S04]  /*4990*/  @P0 LDL.64 R18, [R1+0x8] ;  /* 0x0000080001120983 */ /* 0x000ea80000100a00 */
[----:B------:R-:W3:Y:S04]  /*49a0*/  LDL.64 R12, [R1+0x10] ;  /* 0x00001000010c7983 */ /* 0x000ee80000100a00 */
[----:B------:R-:W4:Y:S01]  /*49b0*/  LDL.64 R14, [R1+0x18] ;  /* 0x00001800010e7983 */ /* 0x000f220000100a00 */
[----:B------:R-:W-:Y:S01]  /*49c0*/  @P0 LOP3.LUT R7, R35, 0x3f, RZ, 0x3c, !PT ;  /* 0x0000003f23070812 */ /* 0x000fe200078e3cff */
[----:B------:R-:W-:Y:S01]  /*49d0*/  BSSY.RECONVERGENT B3, `(.L_x_82) ;  /* 0x0000034000037945 */ /* 0x000fe20003800200 */
[----:B--2---:R-:W-:-:S02]  /*49e0*/  @P0 SHF.R.U64 R16, R18, 0x1, R19 ;  /* 0x0000000112100819 */ /* 0x004fc40000001213 */
[----:B------:R-:W-:Y:S02]  /*49f0*/  @P0 SHF.R.U32.HI R18, RZ, 0x1, R19 ;  /* 0x00000001ff120819 */ /* 0x000fe40000011613 */
[----:B---3--:R-:W-:Y:S02]  /*4a00*/  @P0 SHF.L.U32 R19, R12, R35, RZ ;  /* 0x000000230c130219 */ /* 0x008fe400000006ff */
[----:B------:R-:W-:Y:S02]  /*4a10*/  @P0 SHF.R.U64 R16, R16, R7, R18 ;  /* 0x0000000710100219 */ /* 0x000fe40000001212 */
[--C-:B------:R-:W-:Y:S02]  /*4a20*/  @P0 SHF.R.U32.HI R32, RZ, 0x1, R13.reuse ;  /* 0x00000001ff200819 */ /* 0x100fe4000001160d */
[C-C-:B------:R-:W-:Y:S02]  /*4a30*/  @P0 SHF.R.U64 R22, R12.reuse, 0x1, R13.reuse ;  /* 0x000000010c160819 */ /* 0x140fe4000000120d */
[----:B------:R-:W-:-:S02]  /*4a40*/  @P0 SHF.L.U64.HI R20, R12, R35, R13 ;  /* 0x000000230c140219 */ /* 0x000fc4000001020d */
[----:B0-----:R-:W-:Y:S02]  /*4a50*/  @P0 SHF.R.U32.HI R17, RZ, R7, R18 ;  /* 0x00000007ff110219 */ /* 0x001fe40000011612 */
[----:B------:R-:W-:Y:S02]  /*4a60*/  @P0 LOP3.LUT R12, R19, R16, RZ, 0xfc, !PT ;  /* 0x00000010130c0212 */ /* 0x000fe400078efcff */
[----:B----4-:R-:W-:Y:S02]  /*4a70*/  @P0 SHF.L.U32 R18, R14, R35, RZ ;  /* 0x000000230e120219 */ /* 0x010fe400000006ff */
[----:B------:R-:W-:Y:S01]  /*4a80*/  @P0 SHF.R.U64 R23, R22, R7, R32 ;  /* 0x0000000716170219 */ /* 0x000fe20000001220 */
[----:B------:R-:W-:Y:S01]  /*4a90*/  IMAD.SHL.U32 R19, R12, 0x4, RZ ;  /* 0x000000040c137824 */ /* 0x000fe200078e00ff */
[----:B------:R-:W-:Y:S02]  /*4aa0*/  @P0 LOP3.LUT R13, R20, R17, RZ, 0xfc, !PT ;  /* 0x00000011140d0212 */ /* 0x000fe400078efcff */
[----:B------:R-:W-:-:S02]  /*4ab0*/  @P0 SHF.L.U64.HI R16, R14, R35, R15 ;  /* 0x000000230e100219 */ /* 0x000fc4000001020f */
[----:B------:R-:W-:Y:S02]  /*4ac0*/  @P0 LOP3.LUT R14, R18, R23, RZ, 0xfc, !PT ;  /* 0x00000017120e0212 */ /* 0x000fe400078efcff */
[----:B------:R-:W-:Y:S02]  /*4ad0*/  @P0 SHF.R.U32.HI R7, RZ, R7, R32 ;  /* 0x00000007ff070219 */ /* 0x000fe40000011620 */
[----:B------:R-:W-:Y:S02]  /*4ae0*/  SHF.L.U64.HI R23, R12, 0x2, R13 ;  /* 0x000000020c177819 */ /* 0x000fe4000001020d */
[----:B------:R-:W-:Y:S02]  /*4af0*/  @P0 LOP3.LUT R15, R16, R7, RZ, 0xfc, !PT ;  /* 0x00000007100f0212 */ /* 0x000fe400078efcff */
[----:B------:R-:W-:Y:S02]  /*4b00*/  SHF.L.W.U32.HI R13, R13, 0x2, R14 ;  /* 0x000000020d0d7819 */ /* 0x000fe40000010e0e */
[----:B------:R-:W-:-:S02]  /*4b10*/  IADD3 RZ, P0, PT, RZ, -R19, RZ ;  /* 0x80000013ffff7210 */ /* 0x000fc40007f1e0ff */
[----:B------:R-:W-:Y:S02]  /*4b20*/  LOP3.LUT R7, RZ, R23, RZ, 0x33, !PT ;  /* 0x00000017ff077212 */ /* 0x000fe400078e33ff */
[----:B------:R-:W-:Y:S02]  /*4b30*/  SHF.L.W.U32.HI R14, R14, 0x2, R15 ;  /* 0x000000020e0e7819 */ /* 0x000fe40000010e0f */
[----:B------:R-:W-:Y:S02]  /*4b40*/  LOP3.LUT R12, RZ, R13, RZ, 0x33, !PT ;  /* 0x0000000dff0c7212 */ /* 0x000fe400078e33ff */
[----:B------:R-:W-:Y:S02]  /*4b50*/  IADD3.X R16, P0, PT, RZ, R7, RZ, P0, !PT ;  /* 0x00000007ff107210 */ /* 0x000fe4000071e4ff */
[----:B------:R-:W-:Y:S02]  /*4b60*/  LOP3.LUT R7, RZ, R14, RZ, 0x33, !PT ;  /* 0x0000000eff077212 */ /* 0x000fe400078e33ff */
[----:B------:R-:W-:-:S02]  /*4b70*/  IADD3.X R18, P1, PT, RZ, R12, RZ, P0, !PT ;  /* 0x0000000cff127210 */ /* 0x000fc4000073e4ff */
[----:B------:R-:W-:-:S03]  /*4b80*/  ISETP.GT.U32.AND P3, PT, R13, -0x1, PT ;  /* 0xffffffff0d00780c */ /* 0x000fc60003f64070 */
[----:B------:R-:W-:Y:S01]  /*4b90*/  IMAD.X R7, RZ, RZ, R7, P1 ;  /* 0x000000ffff077224 */ /* 0x000fe200008e0607 */
[----:B------:R-:W-:-:S04]  /*4ba0*/  ISETP.GT.AND.EX P0, PT, R14, -0x1, PT, P3 ;  /* 0xffffffff0e00780c */ /* 0x000fc80003f04330 */
[----:B------:R-:W-:Y:S02]  /*4bb0*/  SEL R12, R14, R7, P0 ;  /* 0x000000070e0c7207 */ /* 0x000fe40000000000 */
[----:B------:R-:W-:Y:S02]  /*4bc0*/  SEL R33, R13, R18, P0 ;  /* 0x000000120d217207 */ /* 0x000fe40000000000 */
[----:B------:R-:W-:Y:S02]  /*4bd0*/  ISETP.NE.U32.AND P1, PT, R12, RZ, PT ;  /* 0x000000ff0c00720c */ /* 0x000fe40003f25070 */
[----:B------:R-:W-:Y:S02]  /*4be0*/  SEL R16, R23, R16, P0 ;  /* 0x0000001017107207 */ /* 0x000fe40000000000 */
[----:B------:R-:W-:Y:S01]  /*4bf0*/  SEL R13, R33, R12, !P1 ;  /* 0x0000000c210d7207 */ /* 0x000fe20004800000 */
[----:B------:R-:W-:-:S05]  /*4c00*/  @!P0 IMAD.MOV R19, RZ, RZ, -R19 ;  /* 0x000000ffff138224 */ /* 0x000fca00078e0a13 */
[----:B------:R-:W0:Y:S02]  /*4c10*/  FLO.U32 R13, R13 ;  /* 0x0000000d000d7300 */ /* 0x000e2400000e0000 */
[C---:B0-----:R-:W-:Y:S02]  /*4c20*/  IADD3 R17, PT, PT, -R13.reuse, 0x1f, RZ ;  /* 0x0000001f0d117810 */ /* 0x041fe40007ffe1ff */
[----:B------:R-:W-:-:S03]  /*4c30*/  IADD3 R7, PT, PT, -R13, 0x3f, RZ ;  /* 0x0000003f0d077810 */ /* 0x000fc60007ffe1ff */
[----:B------:R-:W-:-:S05]  /*4c40*/  @P1 IMAD.MOV R7, RZ, RZ, R17 ;  /* 0x000000ffff071224 */ /* 0x000fca00078e0211 */
[----:B------:R-:W-:-:S13]  /*4c50*/  ISETP.NE.AND P1, PT, R7, RZ, PT ;  /* 0x000000ff0700720c */ /* 0x000fda0003f25270 */
[----:B------:R-:W-:Y:S05]  /*4c60*/  @!P1 BRA `(.L_x_83) ;  /* 0x0000000000289947 */ /* 0x000fea0003800000 */
[--C-:B------:R-:W-:Y:S02]  /*4c70*/  SHF.R.U64 R17, R19, 0x1, R16.reuse ;  /* 0x0000000113117819 */ /* 0x100fe40000001210 */
[C---:B------:R-:W-:Y:S02]  /*4c80*/  LOP3.LUT R13, R7.reuse, 0x3f, RZ, 0xc0, !PT ;  /* 0x0000003f070d7812 */ /* 0x040fe400078ec0ff */
[----:B------:R-:W-:Y:S02]  /*4c90*/  SHF.R.U32.HI R19, RZ, 0x1, R16 ;  /* 0x00000001ff137819 */ /* 0x000fe40000011610 */
[----:B------:R-:W-:Y:S02]  /*4ca0*/  LOP3.LUT R16, R7, 0x3f, RZ, 0xc, !PT ;  /* 0x0000003f07107812 */ /* 0x000fe400078e0cff */
[CC--:B------:R-:W-:Y:S02]  /*4cb0*/  SHF.L.U64.HI R23, R33.reuse, R13.reuse, R12 ;  /* 0x0000000d21177219 */ /* 0x0c0fe4000001020c */
[----:B------:R-:W-:-:S02]  /*4cc0*/  SHF.L.U32 R13, R33, R13, RZ ;  /* 0x0000000d210d7219 */ /* 0x000fc400000006ff */
[-CC-:B------:R-:W-:Y:S02]  /*4cd0*/  SHF.R.U64 R12, R17, R16.reuse, R19.reuse ;  /* 0x00000010110c7219 */ /* 0x180fe40000001213 */
[----:B------:R-:W-:Y:S02]  /*4ce0*/  SHF.R.U32.HI R16, RZ, R16, R19 ;  /* 0x00000010ff107219 */ /* 0x000fe40000011613 */
[----:B------:R-:W-:Y:S02]  /*4cf0*/  LOP3.LUT R33, R13, R12, RZ, 0xfc, !PT ;  /* 0x0000000c0d217212 */ /* 0x000fe400078efcff */
[----:B------:R-:W-:-:S07]  /*4d00*/  LOP3.LUT R12, R23, R16, RZ, 0xfc, !PT ;  /* 0x00000010170c7212 */ /* 0x000fce00078efcff */
.L_x_83:
[----:B------:R-:W-:Y:S05]  /*4d10*/  BSYNC.RECONVERGENT B3 ;  /* 0x0000000000037941 */ /* 0x000fea0003800200 */
.L_x_82:
[----:B------:R-:W-:Y:S01]  /*4d20*/  IMAD.WIDE.U32 R18, R33, 0x2168c235, RZ ;  /* 0x2168c23521127825 */ /* 0x000fe200078e00ff */
[----:B------:R-:W-:-:S03]  /*4d30*/  SHF.R.U32.HI R15, RZ, 0x1e, R15 ;  /* 0x0000001eff0f7819 */ /* 0x000fc6000001160f */
[----:B------:R-:W-:Y:S01]  /*4d40*/  IMAD.MOV.U32 R16, RZ, RZ, R19 ;  /* 0x000000ffff107224 */ /* 0x000fe200078e0013 */
[----:B------:R-:W-:Y:S01]  /*4d50*/  IADD3 RZ, P1, PT, R18, R18, RZ ;  /* 0x0000001212ff7210 */ /* 0x000fe20007f3e0ff */
[----:B------:R-:W-:Y:S01]  /*4d60*/  IMAD.MOV.U32 R17, RZ, RZ, RZ ;  /* 0x000000ffff117224 */ /* 0x000fe200078e00ff */
[----:B------:R-:W-:Y:S01]  /*4d70*/  LEA.HI R14, R14, R15, RZ, 0x1 ;  /* 0x0000000f0e0e7211 */ /* 0x000fe200078f08ff */
[----:B------:R-:W-:-:S04]  /*4d80*/  IMAD.HI.U32 R13, R12, -0x36f0255e, RZ ;  /* 0xc90fdaa20c0d7827 */ /* 0x000fc800078e00ff */
[----:B------:R-:W-:-:S04]  /*4d90*/  IMAD.WIDE.U32 R16, R33, -0x36f0255e, R16 ;  /* 0xc90fdaa221107825 */ /* 0x000fc800078e0010 */
[C---:B------:R-:W-:Y:S02]  /*4da0*/  IMAD R19, R12.reuse, -0x36f0255e, RZ ;  /* 0xc90fdaa20c137824 */ /* 0x040fe400078e02ff */
[----:B------:R-:W-:-:S04]  /*4db0*/  IMAD.WIDE.U32 R16, P3, R12, 0x2168c235, R16 ;  /* 0x2168c2350c107825 */ /* 0x000fc80007860010 */
[----:B------:R-:W-:Y:S01]  /*4dc0*/  IMAD.X R12, RZ, RZ, R13, P3 ;  /* 0x000000ffff0c7224 */ /* 0x000fe200018e060d */
[----:B------:R-:W-:Y:S02]  /*4dd0*/  IADD3 R13, P3, PT, R19, R17, RZ ;  /* 0x00000011130d7210 */ /* 0x000fe40007f7e0ff */
[----:B------:R-:W-:Y:S02]  /*4de0*/  IADD3.X RZ, P1, PT, R16, R16, RZ, P1, !PT ;  /* 0x0000001010ff7210 */ /* 0x000fe40000f3e4ff */
[C---:B------:R-:W-:Y:S01]  /*4df0*/  ISETP.GT.U32.AND P4, PT, R13.reuse, RZ, PT ;  /* 0x000000ff0d00720c */ /* 0x040fe20003f84070 */
[----:B------:R-:W-:Y:S01]  /*4e00*/  IMAD.X R12, RZ, RZ, R12, P3 ;  /* 0x000000ffff0c7224 */ /* 0x000fe200018e060c */
[----:B------:R-:W-:-:S04]  /*4e10*/  IADD3.X R16, P3, PT, R13, R13, RZ, P1, !PT ;  /* 0x0000000d0d107210 */ /* 0x000fc80000f7e4ff */
[C---:B------:R-:W-:Y:S02]  /*4e20*/  ISETP.GT.AND.EX P1, PT, R12.reuse, RZ, PT, P4 ;  /* 0x000000ff0c00720c */ /* 0x040fe40003f24340 */
[-C--:B------:R-:W-:Y:S02]  /*4e30*/  IADD3.X R17, PT, PT, R12, R12.reuse, RZ, P3, !PT ;  /* 0x0000000c0c117210 */ /* 0x080fe40001ffe4ff */
[----:B------:R-:W-:Y:S02]  /*4e40*/  SEL R13, R16, R13, P1 ;  /* 0x0000000d100d7207 */ /* 0x000fe40000800000 */
[----:B------:R-:W-:Y:S02]  /*4e50*/  SEL R16, R17, R12, P1 ;  /* 0x0000000c11107207 */ /* 0x000fe40000800000 */
[----:B------:R-:W-:Y:S02]  /*4e60*/  IADD3 R13, P3, PT, R13, 0x1, RZ ;  /* 0x000000010d0d7810 */ /* 0x000fe40007f7e0ff */
[----:B------:R-:W-:-:S02]  /*4e70*/  SEL R18, RZ, 0xffffffff, !P1 ;  /* 0xffffffffff127807 */ /* 0x000fc40004800000 */
[----:B------:R-:W-:Y:S01]  /*4e80*/  LOP3.LUT P1, R12, R21, 0x80000000, RZ, 0xc0, !PT ;  /* 0x80000000150c7812 */ /* 0x000fe2000782c0ff */
[----:B------:R-:W-:Y:S02]  /*4e90*/  IMAD.X R16, RZ, RZ, R16, P3 ;  /* 0x000000ffff107224 */ /* 0x000fe400018e0610 */
[----:B------:R-:W-:Y:S01]  /*4ea0*/  IMAD.IADD R7, R18, 0x1, -R7 ;  /* 0x0000000112077824 */ /* 0x000fe200078e0a07 */
[----:B------:R-:W-:Y:S02]  /*4eb0*/  @!P0 LOP3.LUT R12, R12, 0x80000000, RZ, 0x3c, !PT ;  /* 0x800000000c0c8812 */ /* 0x000fe400078e3cff */
[----:B------:R-:W-:Y:S01]  /*4ec0*/  SHF.R.U64 R13, R13, 0xa, R16 ;  /* 0x0000000a0d0d7819 */ /* 0x000fe20000001210 */
[----:B------:R-:W-:-:S03]  /*4ed0*/  IMAD.SHL.U32 R7, R7, 0x100000, RZ ;  /* 0x0010000007077824 */ /* 0x000fc600078e00ff */
[----:B------:R-:W-:-:S03]  /*4ee0*/  IADD3 R13, P3, PT, R13, 0x1, RZ ;  /* 0x000000010d0d7810 */ /* 0x000fc60007f7e0ff */
[----:B------:R-:W-:Y:S01]  /*4ef0*/  @P1 IMAD.MOV R14, RZ, RZ, -R14 ;  /* 0x000000ffff0e1224 */ /* 0x000fe200078e0a0e */
[----:B------:R-:W-:-:S04]  /*4f00*/  LEA.HI.X R16, R16, RZ, RZ, 0x16, P3 ;  /* 0x000000ff10107211 */ /* 0x000fc800018fb4ff */
[--C-:B------:R-:W-:Y:S02]  /*4f10*/  SHF.R.U64 R13, R13, 0x1, R16.reuse ;  /* 0x000000010d0d7819 */ /* 0x100fe40000001210 */
[----:B------:R-:W-:Y:S02]  /*4f20*/  SHF.R.U32.HI R16, RZ, 0x1, R16 ;  /* 0x00000001ff107819 */ /* 0x000fe40000011610 */
[----:B------:R-:W-:-:S04]  /*4f30*/  IADD3 R32, P3, P4, RZ, RZ, R13 ;  /* 0x000000ffff207210 */ /* 0x000fc80007c7e00d */
[----:B------:R-:W-:-:S04]  /*4f40*/  IADD3.X R7, PT, PT, R7, 0x3fe00000, R16, P3, P4 ;  /* 0x3fe0000007077810 */ /* 0x000fc80001fe8410 */
[----:B------:R-:W-:-:S07]  /*4f50*/  LOP3.LUT R21, R7, R12, RZ, 0xfc, !PT ;  /* 0x0000000c07157212 */ /* 0x000fce00078efcff */
.L_x_77:
[----:B------:R-:W-:Y:S02]  /*4f60*/  IMAD.MOV.U32 R35, RZ, RZ, 0x0 ;  /* 0x00000000ff237424 */ /* 0x000fe400078e00ff */
[----:B------:R-:W-:Y:S02]  /*4f70*/  IMAD.MOV.U32 R7, RZ, RZ, R14 ;  /* 0x000000ffff077224 */ /* 0x000fe400078e000e */
[----:B------:R-:W-:Y:S01]  /*4f80*/  IMAD.MOV.U32 R33, RZ, RZ, R21 ;  /* 0x000000ffff217224 */ /* 0x000fe200078e0015 */
[----:B------:R-:W-:Y:S06]  /*4f90*/  RET.REL.NODEC R34 `(_Z10matrix_geniiPd) ;  /* 0xffffffb022187950 */ /* 0x000fec0003c3ffff */
.L_x_84:
[----:B------:R-:W-:-:S00]  /*4fa0*/  BRA `(.L_x_84) ;  /* 0xfffffffc00fc7947 */ /* 0x000fc0000383ffff */
[----:B------:R-:W-:-:S00]  /*4fb0*/  NOP ;  /* 0x0000000000007918 */ /* 0x000fc00000000000 */
        /* <DEDUP_REMOVED lines=12> */
.L_x_88:


//--------------------- .nv.global.init           --------------------------
	.section	.nv.global.init,"aw",@progbits
	.align	16
.nv.global.init:
	.type		__cudart_sin_cos_coeffs,@object
	.size		__cudart_sin_cos_coeffs,(__cudart_i2opi_d - __cudart_sin_cos_coeffs)
__cudart_sin_cos_coeffs:
        /*0000*/ 	.byte	0x46, 0xd2, 0xb0, 0x2c, 0xf1, 0xe5, 0x5a, 0xbe, 0x92, 0xe3, 0xac, 0x69, 0xe3, 0x1d, 0xc7, 0x3e
        /*0010*/ 	.byte	0xa1, 0x62, 0xdb, 0x19, 0xa0, 0x01, 0x2a, 0xbf, 0x18, 0x08, 0x11, 0x11, 0x11, 0x11, 0x81, 0x3f
        /*0020*/ 	.byte	0x54, 0x55, 0x55, 0x55, 0x55, 0x55, 0xc5, 0xbf, 0x00, 0x00, 0x00, 0x00, 0x00, 0x00, 0x00, 0x00
        /*0030*/ 	.byte	0x00, 0x00, 0x00, 0x00, 0x00, 0x00, 0x00, 0x00, 0x64, 0x81, 0xfd, 0x20, 0x83, 0xff, 0xa8, 0xbd
        /*0040*/ 	.byte	0x28, 0x85, 0xef, 0xc1, 0xa7, 0xee, 0x21, 0x3e, 0xd9, 0xe6, 0x06, 0x8e, 0x4f, 0x7e, 0x92, 0xbe
        /*0050*/ 	.byte	0xe9, 0xbc, 0xdd, 0x19, 0xa0, 0x01, 0xfa, 0x3e, 0x47, 0x5d, 0xc1, 0x16, 0x6c, 0xc1, 0x56, 0xbf
        /*0060*/ 	.byte	0x51, 0x55, 0x55, 0x55, 0x55, 0x55, 0xa5, 0x3f, 0x00, 0x00, 0x00, 0x00, 0x00, 0x00, 0xe0, 0xbf
        /*0070*/ 	.byte	0x00, 0x00, 0x00, 0x00, 0x00, 0x00, 0xf0, 0x3f, 0x00, 0x00, 0x00, 0x00, 0x00, 0x00, 0x00, 0x00
	.type		__cudart_i2opi_d,@object
	.size		__cudart_i2opi_d,(.L_0 - __cudart_i2opi_d)
__cudart_i2opi_d:
        /* <DEDUP_REMOVED lines=9> */
.L_0:


//--------------------- .nv.shared.reserved.0     --------------------------
	.section	.nv.shared.reserved.0,"aw",@nobits
	.weak		__nv_reservedSMEM_offset_0_alias
	.size		__nv_reservedSMEM_offset_0_alias, 0, 64
	.other		__nv_reservedSMEM_offset_0_alias,@"STO_CUDA_RESERVED_SHARED STV_DEFAULT"
__nv_reservedSMEM_offset_0_alias:
	.zero		0
	.zero		64


//--------------------- .nv.constant0._Z10matrix_geniiPd --------------------------
	.section	.nv.constant0._Z10matrix_geniiPd,"a",@progbits
	.sectionflags	@""
	.align	4
.nv.constant0._Z10matrix_geniiPd:
	.zero		912


//--------------------- SYMBOLS --------------------------

	.type		.nv.reservedSmem.offset0,@object
	.size		.nv.reservedSmem.offset0,0x4
